//
// Generated by NVIDIA NVVM Compiler
//
// Compiler Build ID: CL-36424714
// Cuda compilation tools, release 13.0, V13.0.88
// Based on NVVM 20.0.0
//

.version 9.0
.target sm_100
.address_size 64

	// .globl	_Z18influence_functionPddiid
.func  (.param .align 16 .b8 func_retval0[16]) __internal_trig_reduction_slowpathd
(
	.param .b64 __internal_trig_reduction_slowpathd_param_0
)
;
.func  (.param .b64 func_retval0) __internal_accurate_pow
(
	.param .b64 __internal_accurate_pow_param_0,
	.param .b64 __internal_accurate_pow_param_1
)
;
.global .align 8 .b8 __cudart_i2opi_d[144] = {8, 93, 141, 31, 177, 95, 251, 107, 234, 146, 82, 138, 247, 57, 7, 61, 123, 241, 229, 235, 199, 186, 39, 117, 45, 234, 95, 158, 102, 63, 70, 79, 183, 9, 203, 39, 207, 126, 54, 109, 31, 109, 10, 90, 139, 17, 47, 239, 15, 152, 5, 222, 255, 151, 248, 31, 59, 40, 249, 189, 139, 95, 132, 156, 244, 57, 83, 131, 57, 214, 145, 57, 65, 126, 95, 180, 38, 112, 156, 233, 132, 68, 187, 46, 245, 53, 130, 232, 62, 167, 41, 177, 28, 235, 29, 254, 28, 146, 209, 9, 234, 46, 73, 6, 224, 210, 77, 66, 58, 110, 36, 183, 97, 197, 187, 222, 171, 99, 81, 254, 65, 144, 67, 60, 153, 149, 98, 219, 192, 221, 52, 245, 209, 87, 39, 252, 41, 21, 68, 78, 110, 131, 249, 162};
.global .align 16 .b8 __cudart_sin_cos_coeffs[128] = {70, 210, 176, 44, 241, 229, 90, 190, 146, 227, 172, 105, 227, 29, 199, 62, 161, 98, 219, 25, 160, 1, 42, 191, 24, 8, 17, 17, 17, 17, 129, 63, 84, 85, 85, 85, 85, 85, 197, 191, 0, 0, 0, 0, 0, 0, 0, 0, 0, 0, 0, 0, 0, 0, 0, 0, 100, 129, 253, 32, 131, 255, 168, 189, 40, 133, 239, 193, 167, 238, 33, 62, 217, 230, 6, 142, 79, 126, 146, 190, 233, 188, 221, 25, 160, 1, 250, 62, 71, 93, 193, 22, 108, 193, 86, 191, 81, 85, 85, 85, 85, 85, 165, 63, 0, 0, 0, 0, 0, 0, 224, 191, 0, 0, 0, 0, 0, 0, 240, 63};

.visible .entry _Z18influence_functionPddiid(
	.param .u64 .ptr .align 1 _Z18influence_functionPddiid_param_0,
	.param .f64 _Z18influence_functionPddiid_param_1,
	.param .u32 _Z18influence_functionPddiid_param_2,
	.param .u32 _Z18influence_functionPddiid_param_3,
	.param .f64 _Z18influence_functionPddiid_param_4
)
{
	.local .align 4 .b8 	__local_depot0[12];
	.reg .b64 	%SP;
	.reg .b64 	%SPL;
	.reg .pred 	%p<140>;
	.reg .b32 	%r<288>;
	.reg .b32 	%f<7>;
	.reg .b64 	%rd<49>;
	.reg .b64 	%fd<584>;

	mov.u64 	%SPL, __local_depot0;
	ld.param.u64 	%rd6, [_Z18influence_functionPddiid_param_0];
	ld.param.f64 	%fd165, [_Z18influence_functionPddiid_param_1];
	ld.param.u32 	%r62, [_Z18influence_functionPddiid_param_2];
	ld.param.u32 	%r63, [_Z18influence_functionPddiid_param_3];
	ld.param.f64 	%fd164, [_Z18influence_functionPddiid_param_4];
	cvta.to.global.u64 	%rd1, %rd6;
	add.u64 	%rd2, %SPL, 0;
	rcp.rn.f64 	%fd1, %fd165;
	mov.u32 	%r64, %ntid.x;
	mov.u32 	%r65, %ctaid.x;
	mul.lo.s32 	%r1, %r64, %r65;
	mov.u32 	%r66, %ntid.y;
	mov.u32 	%r67, %ctaid.y;
	mul.lo.s32 	%r2, %r66, %r67;
	mov.u32 	%r3, %tid.x;
	cvt.rn.f64.s32 	%fd166, %r1;
	cvt.rn.f64.s32 	%fd167, %r63;
	div.rn.f64 	%fd168, %fd166, %fd167;
	mov.f64 	%fd169, 0d3FE0000000000000;
	copysign.f64 	%fd170, %fd168, %fd169;
	add.rz.f64 	%fd171, %fd168, %fd170;
	cvt.rzi.f64.f64 	%fd172, %fd171;
	mul.f64 	%fd173, %fd172, %fd167;
	sub.f64 	%fd174, %fd166, %fd173;
	cvt.rzi.s32.f64 	%r4, %fd174;
	st.local.u32 	[%rd2], %r4;
	cvt.rn.f64.u32 	%fd175, %r2;
	div.rn.f64 	%fd176, %fd175, %fd167;
	copysign.f64 	%fd177, %fd176, %fd169;
	add.rz.f64 	%fd178, %fd176, %fd177;
	cvt.rzi.f64.f64 	%fd179, %fd178;
	mul.f64 	%fd180, %fd179, %fd167;
	sub.f64 	%fd181, %fd175, %fd180;
	cvt.rzi.s32.f64 	%r5, %fd181;
	st.local.u32 	[%rd2+4], %r5;
	cvt.rn.f64.u32 	%fd182, %r3;
	div.rn.f64 	%fd183, %fd182, %fd167;
	copysign.f64 	%fd184, %fd183, %fd169;
	add.rz.f64 	%fd185, %fd183, %fd184;
	cvt.rzi.f64.f64 	%fd186, %fd185;
	mul.f64 	%fd187, %fd186, %fd167;
	sub.f64 	%fd188, %fd182, %fd187;
	cvt.rzi.s32.f64 	%r6, %fd188;
	st.local.u32 	[%rd2+8], %r6;
	mad.lo.s32 	%r68, %r63, %r1, %r2;
	mad.lo.s32 	%r7, %r68, %r63, %r3;
	shr.u32 	%r69, %r63, 31;
	add.s32 	%r70, %r63, %r69;
	shr.s32 	%r8, %r70, 1;
	rem.s32 	%r71, %r1, %r8;
	setp.eq.s32 	%p9, %r71, 0;
	@%p9 bra 	$L__BB0_4;
	rem.s32 	%r72, %r2, %r8;
	setp.eq.s32 	%p10, %r72, 0;
	@%p10 bra 	$L__BB0_4;
	rem.s32 	%r73, %r3, %r8;
	setp.eq.s32 	%p11, %r73, 0;
	@%p11 bra 	$L__BB0_4;
	mul.wide.s32 	%rd8, %r7, 8;
	add.s64 	%rd9, %rd1, %rd8;
	mov.b64 	%rd10, 0;
	st.global.u64 	[%rd9], %rd10;
	bra.uni 	$L__BB0_99;
$L__BB0_4:
	mul.wide.s32 	%rd11, %r1, 4;
	add.s64 	%rd12, %rd2, %rd11;
	ld.local.u32 	%r9, [%rd12];
	shl.b32 	%r75, %r62, 1;
	cvt.rn.f64.s32 	%fd2, %r75;
	{
	.reg .b32 %temp; 
	mov.b64 	{%temp, %r10}, %fd2;
	}
	shr.u32 	%r76, %r10, 20;
	and.b32  	%r77, %r76, 2047;
	add.s32 	%r78, %r77, -1012;
	mov.b64 	%rd13, %fd2;
	shl.b64 	%rd14, %rd13, %r78;
	setp.eq.s64 	%p12, %rd14, -9223372036854775808;
	abs.f64 	%fd190, %fd2;
	setp.neu.f64 	%p13, %fd190, 0d3FE0000000000000;
	and.pred  	%p1, %p13, %p12;
	setp.lt.s32 	%p14, %r10, 0;
	selp.b32 	%r11, 0, 2146435072, %p14;
	mul.wide.u32 	%rd15, %r2, 4;
	add.s64 	%rd4, %rd2, %rd15;
	mul.wide.u32 	%rd16, %r3, 4;
	add.s64 	%rd5, %rd2, %rd16;
	mov.f64 	%fd191, 0dC00921F9F01B866E;
	div.rn.f64 	%fd192, %fd191, %fd164;
	mov.f64 	%fd193, 0d400921F9F01B866E;
	div.rn.f64 	%fd194, %fd193, %fd164;
	mul.f64 	%fd3, %fd194, %fd192;
	mov.f64 	%fd565, 0d0000000000000000;
	mov.b32 	%r276, -1;
	mov.u64 	%rd43, __cudart_sin_cos_coeffs;
	mov.f64 	%fd566, %fd565;
	mov.f64 	%fd567, %fd565;
	mov.f64 	%fd568, %fd565;
$L__BB0_5:
	mad.lo.s32 	%r79, %r276, %r63, %r9;
	cvt.rn.f64.s32 	%fd8, %r79;
	mul.f64 	%fd9, %fd1, %fd8;
	setp.eq.f64 	%p15, %fd9, 0d0000000000000000;
	mov.f64 	%fd549, 0d3FF0000000000000;
	@%p15 bra 	$L__BB0_11;
	mul.f64 	%fd10, %fd9, 0d400921F9F01B866E;
	abs.f64 	%fd11, %fd10;
	setp.neu.f64 	%p16, %fd11, 0d7FF0000000000000;
	@%p16 bra 	$L__BB0_8;
	mov.f64 	%fd201, 0d0000000000000000;
	mul.rn.f64 	%fd548, %fd10, %fd201;
	mov.b32 	%r277, 0;
	bra.uni 	$L__BB0_10;
$L__BB0_8:
	mul.f64 	%fd196, %fd10, 0d3FE45F306DC9C883;
	cvt.rni.s32.f64 	%r277, %fd196;
	cvt.rn.f64.s32 	%fd197, %r277;
	fma.rn.f64 	%fd198, %fd197, 0dBFF921FB54442D18, %fd10;
	fma.rn.f64 	%fd199, %fd197, 0dBC91A62633145C00, %fd198;
	fma.rn.f64 	%fd548, %fd197, 0dB97B839A252049C0, %fd199;
	setp.ltu.f64 	%p17, %fd11, 0d41E0000000000000;
	@%p17 bra 	$L__BB0_10;
	{ // callseq 0, 0
	.param .b64 param0;
	st.param.f64 	[param0], %fd10;
	.param .align 16 .b8 retval0[16];
	call.uni (retval0), 
	__internal_trig_reduction_slowpathd, 
	(
	param0
	);
	ld.param.f64 	%fd548, [retval0];
	ld.param.b32 	%r277, [retval0+8];
	} // callseq 0
$L__BB0_10:
	shl.b32 	%r82, %r277, 6;
	cvt.u64.u32 	%rd17, %r82;
	and.b64  	%rd18, %rd17, 64;
	mov.u64 	%rd19, __cudart_sin_cos_coeffs;
	add.s64 	%rd20, %rd19, %rd18;
	mul.rn.f64 	%fd202, %fd548, %fd548;
	and.b32  	%r83, %r277, 1;
	setp.eq.b32 	%p18, %r83, 1;
	selp.f64 	%fd203, 0dBDA8FF8320FD8164, 0d3DE5DB65F9785EBA, %p18;
	ld.global.nc.v2.f64 	{%fd204, %fd205}, [%rd20];
	fma.rn.f64 	%fd206, %fd203, %fd202, %fd204;
	fma.rn.f64 	%fd207, %fd206, %fd202, %fd205;
	ld.global.nc.v2.f64 	{%fd208, %fd209}, [%rd20+16];
	fma.rn.f64 	%fd210, %fd207, %fd202, %fd208;
	fma.rn.f64 	%fd211, %fd210, %fd202, %fd209;
	ld.global.nc.v2.f64 	{%fd212, %fd213}, [%rd20+32];
	fma.rn.f64 	%fd214, %fd211, %fd202, %fd212;
	fma.rn.f64 	%fd215, %fd214, %fd202, %fd213;
	fma.rn.f64 	%fd216, %fd215, %fd548, %fd548;
	fma.rn.f64 	%fd217, %fd215, %fd202, 0d3FF0000000000000;
	selp.f64 	%fd218, %fd217, %fd216, %p18;
	and.b32  	%r84, %r277, 2;
	setp.eq.s32 	%p19, %r84, 0;
	mov.f64 	%fd219, 0d0000000000000000;
	sub.f64 	%fd220, %fd219, %fd218;
	selp.f64 	%fd221, %fd218, %fd220, %p19;
	div.rn.f64 	%fd549, %fd221, %fd10;
$L__BB0_11:
	setp.lt.s32 	%p20, %r10, 0;
	setp.eq.s64 	%p21, %rd14, -9223372036854775808;
	{
	.reg .b32 %temp; 
	mov.b64 	{%temp, %r16}, %fd549;
	}
	abs.f64 	%fd18, %fd549;
	{ // callseq 1, 0
	.param .b64 param0;
	st.param.f64 	[param0], %fd18;
	.param .b64 param1;
	st.param.f64 	[param1], %fd2;
	.param .b64 retval0;
	call.uni (retval0), 
	__internal_accurate_pow, 
	(
	param0, 
	param1
	);
	ld.param.f64 	%fd222, [retval0];
	} // callseq 1
	setp.lt.s32 	%p22, %r16, 0;
	neg.f64 	%fd224, %fd222;
	selp.f64 	%fd225, %fd224, %fd222, %p21;
	selp.f64 	%fd226, %fd225, %fd222, %p22;
	setp.eq.f64 	%p23, %fd549, 0d0000000000000000;
	selp.b32 	%r85, %r16, 0, %p1;
	or.b32  	%r86, %r85, 2146435072;
	selp.b32 	%r87, %r86, %r85, %p20;
	mov.b32 	%r88, 0;
	mov.b64 	%fd227, {%r88, %r87};
	selp.f64 	%fd550, %fd227, %fd226, %p23;
	selp.u32 	%r89, -1, 0, %p1;
	selp.u32 	%r90, -1, 0, %p21;
	selp.b32 	%r91, %r89, %r90, %p23;
	and.b32  	%r92, %r91, 1;
	setp.eq.b32 	%p2, %r92, 1;
	add.f64 	%fd228, %fd549, %fd2;
	{
	.reg .b32 %temp; 
	mov.b64 	{%temp, %r93}, %fd228;
	}
	and.b32  	%r94, %r93, 2146435072;
	setp.ne.s32 	%p24, %r94, 2146435072;
	@%p24 bra 	$L__BB0_16;
	setp.num.f64 	%p25, %fd549, %fd549;
	@%p25 bra 	$L__BB0_14;
	add.rn.f64 	%fd550, %fd549, %fd2;
	bra.uni 	$L__BB0_16;
$L__BB0_14:
	setp.neu.f64 	%p26, %fd18, 0d7FF0000000000000;
	@%p26 bra 	$L__BB0_16;
	setp.lt.s32 	%p27, %r16, 0;
	and.b32  	%r95, %r10, 2147483647;
	setp.ne.s32 	%p28, %r95, 1071644672;
	or.b32  	%r96, %r11, -2147483648;
	selp.b32 	%r97, %r96, %r11, %p28;
	selp.b32 	%r98, %r97, %r11, %p2;
	selp.b32 	%r99, %r98, %r11, %p27;
	mov.b32 	%r100, 0;
	mov.b64 	%fd550, {%r100, %r99};
$L__BB0_16:
	setp.eq.s32 	%p29, %r62, 0;
	setp.eq.f64 	%p30, %fd549, 0d3FF0000000000000;
	selp.f64 	%fd230, 0d3FF0000000000000, %fd550, %p30;
	selp.f64 	%fd23, 0d3FF0000000000000, %fd230, %p29;
	ld.local.u32 	%r17, [%rd4];
	sub.s32 	%r101, %r17, %r63;
	cvt.rn.f64.s32 	%fd24, %r101;
	mul.f64 	%fd25, %fd1, %fd24;
	setp.eq.f64 	%p31, %fd25, 0d0000000000000000;
	mov.f64 	%fd552, 0d3FF0000000000000;
	@%p31 bra 	$L__BB0_22;
	mul.f64 	%fd26, %fd25, 0d400921F9F01B866E;
	abs.f64 	%fd27, %fd26;
	setp.neu.f64 	%p32, %fd27, 0d7FF0000000000000;
	@%p32 bra 	$L__BB0_19;
	mov.f64 	%fd236, 0d0000000000000000;
	mul.rn.f64 	%fd551, %fd26, %fd236;
	mov.b32 	%r278, 0;
	bra.uni 	$L__BB0_21;
$L__BB0_19:
	mul.f64 	%fd231, %fd26, 0d3FE45F306DC9C883;
	cvt.rni.s32.f64 	%r278, %fd231;
	cvt.rn.f64.s32 	%fd232, %r278;
	fma.rn.f64 	%fd233, %fd232, 0dBFF921FB54442D18, %fd26;
	fma.rn.f64 	%fd234, %fd232, 0dBC91A62633145C00, %fd233;
	fma.rn.f64 	%fd551, %fd232, 0dB97B839A252049C0, %fd234;
	setp.ltu.f64 	%p33, %fd27, 0d41E0000000000000;
	@%p33 bra 	$L__BB0_21;
	{ // callseq 2, 0
	.param .b64 param0;
	st.param.f64 	[param0], %fd26;
	.param .align 16 .b8 retval0[16];
	call.uni (retval0), 
	__internal_trig_reduction_slowpathd, 
	(
	param0
	);
	ld.param.f64 	%fd551, [retval0];
	ld.param.b32 	%r278, [retval0+8];
	} // callseq 2
$L__BB0_21:
	shl.b32 	%r104, %r278, 6;
	cvt.u64.u32 	%rd21, %r104;
	and.b64  	%rd22, %rd21, 64;
	mov.u64 	%rd23, __cudart_sin_cos_coeffs;
	add.s64 	%rd24, %rd23, %rd22;
	mul.rn.f64 	%fd237, %fd551, %fd551;
	and.b32  	%r105, %r278, 1;
	setp.eq.b32 	%p34, %r105, 1;
	selp.f64 	%fd238, 0dBDA8FF8320FD8164, 0d3DE5DB65F9785EBA, %p34;
	ld.global.nc.v2.f64 	{%fd239, %fd240}, [%rd24];
	fma.rn.f64 	%fd241, %fd238, %fd237, %fd239;
	fma.rn.f64 	%fd242, %fd241, %fd237, %fd240;
	ld.global.nc.v2.f64 	{%fd243, %fd244}, [%rd24+16];
	fma.rn.f64 	%fd245, %fd242, %fd237, %fd243;
	fma.rn.f64 	%fd246, %fd245, %fd237, %fd244;
	ld.global.nc.v2.f64 	{%fd247, %fd248}, [%rd24+32];
	fma.rn.f64 	%fd249, %fd246, %fd237, %fd247;
	fma.rn.f64 	%fd250, %fd249, %fd237, %fd248;
	fma.rn.f64 	%fd251, %fd250, %fd551, %fd551;
	fma.rn.f64 	%fd252, %fd250, %fd237, 0d3FF0000000000000;
	selp.f64 	%fd253, %fd252, %fd251, %p34;
	and.b32  	%r106, %r278, 2;
	setp.eq.s32 	%p35, %r106, 0;
	mov.f64 	%fd254, 0d0000000000000000;
	sub.f64 	%fd255, %fd254, %fd253;
	selp.f64 	%fd256, %fd253, %fd255, %p35;
	div.rn.f64 	%fd552, %fd256, %fd26;
$L__BB0_22:
	setp.lt.s32 	%p36, %r10, 0;
	setp.eq.s64 	%p37, %rd14, -9223372036854775808;
	{
	.reg .b32 %temp; 
	mov.b64 	{%temp, %r21}, %fd552;
	}
	abs.f64 	%fd34, %fd552;
	{ // callseq 3, 0
	.param .b64 param0;
	st.param.f64 	[param0], %fd34;
	.param .b64 param1;
	st.param.f64 	[param1], %fd2;
	.param .b64 retval0;
	call.uni (retval0), 
	__internal_accurate_pow, 
	(
	param0, 
	param1
	);
	ld.param.f64 	%fd257, [retval0];
	} // callseq 3
	setp.lt.s32 	%p38, %r21, 0;
	neg.f64 	%fd259, %fd257;
	selp.f64 	%fd260, %fd259, %fd257, %p37;
	selp.f64 	%fd261, %fd260, %fd257, %p38;
	setp.eq.f64 	%p39, %fd552, 0d0000000000000000;
	selp.b32 	%r107, %r21, 0, %p1;
	or.b32  	%r108, %r107, 2146435072;
	selp.b32 	%r109, %r108, %r107, %p36;
	mov.b32 	%r110, 0;
	mov.b64 	%fd262, {%r110, %r109};
	selp.f64 	%fd553, %fd262, %fd261, %p39;
	selp.u32 	%r112, -1, 0, %p37;
	selp.b32 	%r113, %r89, %r112, %p39;
	and.b32  	%r114, %r113, 1;
	setp.eq.b32 	%p3, %r114, 1;
	add.f64 	%fd263, %fd552, %fd2;
	{
	.reg .b32 %temp; 
	mov.b64 	{%temp, %r115}, %fd263;
	}
	and.b32  	%r116, %r115, 2146435072;
	setp.ne.s32 	%p40, %r116, 2146435072;
	@%p40 bra 	$L__BB0_27;
	setp.num.f64 	%p41, %fd552, %fd552;
	@%p41 bra 	$L__BB0_25;
	add.rn.f64 	%fd553, %fd552, %fd2;
	bra.uni 	$L__BB0_27;
$L__BB0_25:
	setp.neu.f64 	%p42, %fd34, 0d7FF0000000000000;
	@%p42 bra 	$L__BB0_27;
	setp.lt.s32 	%p43, %r21, 0;
	and.b32  	%r117, %r10, 2147483647;
	setp.ne.s32 	%p44, %r117, 1071644672;
	or.b32  	%r118, %r11, -2147483648;
	selp.b32 	%r119, %r118, %r11, %p44;
	selp.b32 	%r120, %r119, %r11, %p3;
	selp.b32 	%r121, %r120, %r11, %p43;
	mov.b32 	%r122, 0;
	mov.b64 	%fd553, {%r122, %r121};
$L__BB0_27:
	setp.eq.s32 	%p45, %r62, 0;
	setp.eq.f64 	%p46, %fd552, 0d3FF0000000000000;
	selp.f64 	%fd264, 0d3FF0000000000000, %fd553, %p46;
	selp.f64 	%fd265, 0d3FF0000000000000, %fd264, %p45;
	mul.f64 	%fd39, %fd23, %fd265;
	ld.local.u32 	%r22, [%rd5];
	sub.s32 	%r279, %r22, %r63;
	mov.b32 	%r280, 0;
$L__BB0_28:
	cvt.rn.f64.s32 	%fd44, %r279;
	mul.f64 	%fd45, %fd1, %fd44;
	setp.eq.f64 	%p47, %fd45, 0d0000000000000000;
	mov.f64 	%fd559, 0d3FF0000000000000;
	@%p47 bra 	$L__BB0_34;
	mul.f64 	%fd46, %fd45, 0d400921F9F01B866E;
	abs.f64 	%fd47, %fd46;
	setp.neu.f64 	%p48, %fd47, 0d7FF0000000000000;
	@%p48 bra 	$L__BB0_31;
	mov.f64 	%fd272, 0d0000000000000000;
	mul.rn.f64 	%fd558, %fd46, %fd272;
	mov.b32 	%r281, 0;
	bra.uni 	$L__BB0_33;
$L__BB0_31:
	mul.f64 	%fd267, %fd46, 0d3FE45F306DC9C883;
	cvt.rni.s32.f64 	%r281, %fd267;
	cvt.rn.f64.s32 	%fd268, %r281;
	fma.rn.f64 	%fd269, %fd268, 0dBFF921FB54442D18, %fd46;
	fma.rn.f64 	%fd270, %fd268, 0dBC91A62633145C00, %fd269;
	fma.rn.f64 	%fd558, %fd268, 0dB97B839A252049C0, %fd270;
	setp.ltu.f64 	%p49, %fd47, 0d41E0000000000000;
	@%p49 bra 	$L__BB0_33;
	{ // callseq 4, 0
	.param .b64 param0;
	st.param.f64 	[param0], %fd46;
	.param .align 16 .b8 retval0[16];
	call.uni (retval0), 
	__internal_trig_reduction_slowpathd, 
	(
	param0
	);
	ld.param.f64 	%fd558, [retval0];
	ld.param.b32 	%r281, [retval0+8];
	} // callseq 4
$L__BB0_33:
	shl.b32 	%r126, %r281, 6;
	cvt.u64.u32 	%rd25, %r126;
	and.b64  	%rd26, %rd25, 64;
	mov.u64 	%rd27, __cudart_sin_cos_coeffs;
	add.s64 	%rd28, %rd27, %rd26;
	mul.rn.f64 	%fd273, %fd558, %fd558;
	and.b32  	%r127, %r281, 1;
	setp.eq.b32 	%p50, %r127, 1;
	selp.f64 	%fd274, 0dBDA8FF8320FD8164, 0d3DE5DB65F9785EBA, %p50;
	ld.global.nc.v2.f64 	{%fd275, %fd276}, [%rd28];
	fma.rn.f64 	%fd277, %fd274, %fd273, %fd275;
	fma.rn.f64 	%fd278, %fd277, %fd273, %fd276;
	ld.global.nc.v2.f64 	{%fd279, %fd280}, [%rd28+16];
	fma.rn.f64 	%fd281, %fd278, %fd273, %fd279;
	fma.rn.f64 	%fd282, %fd281, %fd273, %fd280;
	ld.global.nc.v2.f64 	{%fd283, %fd284}, [%rd28+32];
	fma.rn.f64 	%fd285, %fd282, %fd273, %fd283;
	fma.rn.f64 	%fd286, %fd285, %fd273, %fd284;
	fma.rn.f64 	%fd287, %fd286, %fd558, %fd558;
	fma.rn.f64 	%fd288, %fd286, %fd273, 0d3FF0000000000000;
	selp.f64 	%fd289, %fd288, %fd287, %p50;
	and.b32  	%r128, %r281, 2;
	setp.eq.s32 	%p51, %r128, 0;
	mov.f64 	%fd290, 0d0000000000000000;
	sub.f64 	%fd291, %fd290, %fd289;
	selp.f64 	%fd292, %fd289, %fd291, %p51;
	div.rn.f64 	%fd559, %fd292, %fd46;
$L__BB0_34:
	setp.lt.s32 	%p52, %r10, 0;
	setp.eq.s64 	%p53, %rd14, -9223372036854775808;
	{
	.reg .b32 %temp; 
	mov.b64 	{%temp, %r29}, %fd559;
	}
	abs.f64 	%fd54, %fd559;
	{ // callseq 5, 0
	.param .b64 param0;
	st.param.f64 	[param0], %fd54;
	.param .b64 param1;
	st.param.f64 	[param1], %fd2;
	.param .b64 retval0;
	call.uni (retval0), 
	__internal_accurate_pow, 
	(
	param0, 
	param1
	);
	ld.param.f64 	%fd293, [retval0];
	} // callseq 5
	setp.lt.s32 	%p54, %r29, 0;
	neg.f64 	%fd295, %fd293;
	selp.f64 	%fd296, %fd295, %fd293, %p53;
	selp.f64 	%fd297, %fd296, %fd293, %p54;
	setp.eq.f64 	%p55, %fd559, 0d0000000000000000;
	selp.b32 	%r129, %r29, 0, %p1;
	or.b32  	%r130, %r129, 2146435072;
	selp.b32 	%r131, %r130, %r129, %p52;
	mov.b32 	%r132, 0;
	mov.b64 	%fd298, {%r132, %r131};
	selp.f64 	%fd560, %fd298, %fd297, %p55;
	selp.u32 	%r133, -1, 0, %p1;
	selp.u32 	%r134, -1, 0, %p53;
	selp.b32 	%r135, %r133, %r134, %p55;
	and.b32  	%r136, %r135, 1;
	setp.eq.b32 	%p4, %r136, 1;
	add.f64 	%fd299, %fd559, %fd2;
	{
	.reg .b32 %temp; 
	mov.b64 	{%temp, %r137}, %fd299;
	}
	and.b32  	%r138, %r137, 2146435072;
	setp.ne.s32 	%p56, %r138, 2146435072;
	@%p56 bra 	$L__BB0_39;
	setp.num.f64 	%p57, %fd559, %fd559;
	@%p57 bra 	$L__BB0_37;
	add.rn.f64 	%fd560, %fd559, %fd2;
	bra.uni 	$L__BB0_39;
$L__BB0_37:
	setp.neu.f64 	%p58, %fd54, 0d7FF0000000000000;
	@%p58 bra 	$L__BB0_39;
	and.b32  	%r139, %r10, 2147483647;
	setp.ne.s32 	%p60, %r139, 1071644672;
	or.b32  	%r140, %r11, -2147483648;
	selp.b32 	%r141, %r140, %r11, %p60;
	selp.b32 	%r142, %r141, %r11, %p4;
	selp.b32 	%r143, %r142, %r11, %p54;
	mov.b32 	%r144, 0;
	mov.b64 	%fd560, {%r144, %r143};
$L__BB0_39:
	setp.eq.s32 	%p61, %r62, 0;
	setp.eq.f64 	%p62, %fd559, 0d3FF0000000000000;
	selp.f64 	%fd300, 0d3FF0000000000000, %fd560, %p62;
	selp.f64 	%fd301, 0d3FF0000000000000, %fd300, %p61;
	mul.f64 	%fd59, %fd39, %fd301;
	mul.f64 	%fd302, %fd1, %fd8;
	mul.f64 	%fd303, %fd1, %fd24;
	mul.f64 	%fd304, %fd303, %fd303;
	fma.rn.f64 	%fd305, %fd302, %fd302, %fd304;
	fma.rn.f64 	%fd306, %fd45, %fd45, %fd305;
	cvt.rzi.s32.f64 	%r145, %fd306;
	add.f64 	%fd565, %fd565, %fd59;
	cvt.rn.f64.s32 	%fd61, %r145;
	mul.f64 	%fd62, %fd3, %fd61;
	fma.rn.f64 	%fd307, %fd62, 0d3FF71547652B82FE, 0d4338000000000000;
	{
	.reg .b32 %temp; 
	mov.b64 	{%r30, %temp}, %fd307;
	}
	mov.f64 	%fd308, 0dC338000000000000;
	add.rn.f64 	%fd309, %fd307, %fd308;
	fma.rn.f64 	%fd310, %fd309, 0dBFE62E42FEFA39EF, %fd62;
	fma.rn.f64 	%fd311, %fd309, 0dBC7ABC9E3B39803F, %fd310;
	fma.rn.f64 	%fd312, %fd311, 0d3E5ADE1569CE2BDF, 0d3E928AF3FCA213EA;
	fma.rn.f64 	%fd313, %fd312, %fd311, 0d3EC71DEE62401315;
	fma.rn.f64 	%fd314, %fd313, %fd311, 0d3EFA01997C89EB71;
	fma.rn.f64 	%fd315, %fd314, %fd311, 0d3F2A01A014761F65;
	fma.rn.f64 	%fd316, %fd315, %fd311, 0d3F56C16C1852B7AF;
	fma.rn.f64 	%fd317, %fd316, %fd311, 0d3F81111111122322;
	fma.rn.f64 	%fd318, %fd317, %fd311, 0d3FA55555555502A1;
	fma.rn.f64 	%fd319, %fd318, %fd311, 0d3FC5555555555511;
	fma.rn.f64 	%fd320, %fd319, %fd311, 0d3FE000000000000B;
	fma.rn.f64 	%fd321, %fd320, %fd311, 0d3FF0000000000000;
	fma.rn.f64 	%fd322, %fd321, %fd311, 0d3FF0000000000000;
	{
	.reg .b32 %temp; 
	mov.b64 	{%r31, %temp}, %fd322;
	}
	{
	.reg .b32 %temp; 
	mov.b64 	{%temp, %r32}, %fd322;
	}
	shl.b32 	%r146, %r30, 20;
	add.s32 	%r147, %r146, %r32;
	mov.b64 	%fd561, {%r31, %r147};
	{
	.reg .b32 %temp; 
	mov.b64 	{%temp, %r148}, %fd62;
	}
	mov.b32 	%f4, %r148;
	abs.f32 	%f1, %f4;
	setp.lt.f32 	%p63, %f1, 0f4086232B;
	@%p63 bra 	$L__BB0_42;
	setp.lt.f64 	%p64, %fd62, 0d0000000000000000;
	add.f64 	%fd323, %fd62, 0d7FF0000000000000;
	selp.f64 	%fd561, 0d0000000000000000, %fd323, %p64;
	setp.geu.f32 	%p65, %f1, 0f40874800;
	@%p65 bra 	$L__BB0_42;
	shr.u32 	%r149, %r30, 31;
	add.s32 	%r150, %r30, %r149;
	shr.s32 	%r151, %r150, 1;
	shl.b32 	%r152, %r151, 20;
	add.s32 	%r153, %r32, %r152;
	mov.b64 	%fd324, {%r31, %r153};
	sub.s32 	%r154, %r30, %r151;
	shl.b32 	%r155, %r154, 20;
	add.s32 	%r156, %r155, 1072693248;
	mov.b32 	%r157, 0;
	mov.b64 	%fd325, {%r157, %r156};
	mul.f64 	%fd561, %fd325, %fd324;
$L__BB0_42:
	mul.f64 	%fd326, %fd59, %fd561;
	div.rn.f64 	%fd327, %fd326, %fd61;
	mul.f64 	%fd328, %fd327, %fd8;
	fma.rn.f64 	%fd566, %fd1, %fd328, %fd566;
	mul.f64 	%fd329, %fd327, %fd24;
	fma.rn.f64 	%fd567, %fd1, %fd329, %fd567;
	mul.f64 	%fd330, %fd327, %fd44;
	fma.rn.f64 	%fd568, %fd1, %fd330, %fd568;
	add.s32 	%r280, %r280, 1;
	add.s32 	%r279, %r279, %r63;
	setp.ne.s32 	%p66, %r280, 3;
	@%p66 bra 	$L__BB0_28;
	cvt.rn.f64.s32 	%fd70, %r17;
	mul.f64 	%fd71, %fd1, %fd70;
	setp.eq.f64 	%p67, %fd71, 0d0000000000000000;
	mov.f64 	%fd563, 0d3FF0000000000000;
	@%p67 bra 	$L__BB0_49;
	mul.f64 	%fd72, %fd71, 0d400921F9F01B866E;
	abs.f64 	%fd73, %fd72;
	setp.eq.f64 	%p68, %fd73, 0d7FF0000000000000;
	@%p68 bra 	$L__BB0_47;
	mul.f64 	%fd332, %fd72, 0d3FE45F306DC9C883;
	cvt.rni.s32.f64 	%r282, %fd332;
	cvt.rn.f64.s32 	%fd333, %r282;
	fma.rn.f64 	%fd334, %fd333, 0dBFF921FB54442D18, %fd72;
	fma.rn.f64 	%fd335, %fd333, 0dBC91A62633145C00, %fd334;
	fma.rn.f64 	%fd562, %fd333, 0dB97B839A252049C0, %fd335;
	setp.ltu.f64 	%p69, %fd73, 0d41E0000000000000;
	@%p69 bra 	$L__BB0_48;
	{ // callseq 6, 0
	.param .b64 param0;
	st.param.f64 	[param0], %fd72;
	.param .align 16 .b8 retval0[16];
	call.uni (retval0), 
	__internal_trig_reduction_slowpathd, 
	(
	param0
	);
	ld.param.f64 	%fd562, [retval0];
	ld.param.b32 	%r282, [retval0+8];
	} // callseq 6
	bra.uni 	$L__BB0_48;
$L__BB0_47:
	mov.f64 	%fd337, 0d0000000000000000;
	mul.rn.f64 	%fd562, %fd72, %fd337;
	mov.b32 	%r282, 0;
$L__BB0_48:
	shl.b32 	%r160, %r282, 6;
	cvt.u64.u32 	%rd29, %r160;
	and.b64  	%rd30, %rd29, 64;
	add.s64 	%rd32, %rd43, %rd30;
	mul.rn.f64 	%fd338, %fd562, %fd562;
	and.b32  	%r161, %r282, 1;
	setp.eq.b32 	%p70, %r161, 1;
	selp.f64 	%fd339, 0dBDA8FF8320FD8164, 0d3DE5DB65F9785EBA, %p70;
	ld.global.nc.v2.f64 	{%fd340, %fd341}, [%rd32];
	fma.rn.f64 	%fd342, %fd339, %fd338, %fd340;
	fma.rn.f64 	%fd343, %fd342, %fd338, %fd341;
	ld.global.nc.v2.f64 	{%fd344, %fd345}, [%rd32+16];
	fma.rn.f64 	%fd346, %fd343, %fd338, %fd344;
	fma.rn.f64 	%fd347, %fd346, %fd338, %fd345;
	ld.global.nc.v2.f64 	{%fd348, %fd349}, [%rd32+32];
	fma.rn.f64 	%fd350, %fd347, %fd338, %fd348;
	fma.rn.f64 	%fd351, %fd350, %fd338, %fd349;
	fma.rn.f64 	%fd352, %fd351, %fd562, %fd562;
	fma.rn.f64 	%fd353, %fd351, %fd338, 0d3FF0000000000000;
	selp.f64 	%fd354, %fd353, %fd352, %p70;
	and.b32  	%r162, %r282, 2;
	setp.eq.s32 	%p71, %r162, 0;
	mov.f64 	%fd355, 0d0000000000000000;
	sub.f64 	%fd356, %fd355, %fd354;
	selp.f64 	%fd357, %fd354, %fd356, %p71;
	div.rn.f64 	%fd563, %fd357, %fd72;
$L__BB0_49:
	setp.lt.s32 	%p72, %r10, 0;
	setp.eq.s64 	%p73, %rd14, -9223372036854775808;
	{
	.reg .b32 %temp; 
	mov.b64 	{%temp, %r38}, %fd563;
	}
	abs.f64 	%fd80, %fd563;
	{ // callseq 7, 0
	.param .b64 param0;
	st.param.f64 	[param0], %fd80;
	.param .b64 param1;
	st.param.f64 	[param1], %fd2;
	.param .b64 retval0;
	call.uni (retval0), 
	__internal_accurate_pow, 
	(
	param0, 
	param1
	);
	ld.param.f64 	%fd358, [retval0];
	} // callseq 7
	setp.lt.s32 	%p74, %r38, 0;
	neg.f64 	%fd360, %fd358;
	selp.f64 	%fd361, %fd360, %fd358, %p73;
	selp.f64 	%fd362, %fd361, %fd358, %p74;
	setp.eq.f64 	%p75, %fd563, 0d0000000000000000;
	selp.b32 	%r163, %r38, 0, %p1;
	or.b32  	%r164, %r163, 2146435072;
	selp.b32 	%r165, %r164, %r163, %p72;
	mov.b32 	%r166, 0;
	mov.b64 	%fd363, {%r166, %r165};
	selp.f64 	%fd564, %fd363, %fd362, %p75;
	selp.u32 	%r168, -1, 0, %p73;
	selp.b32 	%r169, %r133, %r168, %p75;
	and.b32  	%r170, %r169, 1;
	setp.eq.b32 	%p5, %r170, 1;
	add.f64 	%fd364, %fd563, %fd2;
	{
	.reg .b32 %temp; 
	mov.b64 	{%temp, %r171}, %fd364;
	}
	and.b32  	%r172, %r171, 2146435072;
	setp.ne.s32 	%p76, %r172, 2146435072;
	@%p76 bra 	$L__BB0_54;
	setp.nan.f64 	%p77, %fd563, %fd563;
	@%p77 bra 	$L__BB0_53;
	setp.neu.f64 	%p78, %fd80, 0d7FF0000000000000;
	@%p78 bra 	$L__BB0_54;
	setp.lt.s32 	%p79, %r38, 0;
	and.b32  	%r173, %r10, 2147483647;
	setp.ne.s32 	%p80, %r173, 1071644672;
	or.b32  	%r174, %r11, -2147483648;
	selp.b32 	%r175, %r174, %r11, %p80;
	selp.b32 	%r176, %r175, %r11, %p5;
	selp.b32 	%r177, %r176, %r11, %p79;
	mov.b32 	%r178, 0;
	mov.b64 	%fd564, {%r178, %r177};
	bra.uni 	$L__BB0_54;
$L__BB0_53:
	add.rn.f64 	%fd564, %fd563, %fd2;
$L__BB0_54:
	setp.eq.s32 	%p81, %r62, 0;
	setp.eq.f64 	%p82, %fd563, 0d3FF0000000000000;
	selp.f64 	%fd365, 0d3FF0000000000000, %fd564, %p82;
	selp.f64 	%fd366, 0d3FF0000000000000, %fd365, %p81;
	mul.f64 	%fd85, %fd23, %fd366;
	mul.f64 	%fd367, %fd71, %fd71;
	fma.rn.f64 	%fd86, %fd302, %fd302, %fd367;
	mov.b32 	%r283, -1;
$L__BB0_55:
	mad.lo.s32 	%r180, %r283, %r63, %r22;
	cvt.rn.f64.s32 	%fd91, %r180;
	mul.f64 	%fd92, %fd1, %fd91;
	setp.eq.f64 	%p83, %fd92, 0d0000000000000000;
	mov.f64 	%fd570, 0d3FF0000000000000;
	@%p83 bra 	$L__BB0_61;
	mul.f64 	%fd93, %fd92, 0d400921F9F01B866E;
	abs.f64 	%fd94, %fd93;
	setp.eq.f64 	%p84, %fd94, 0d7FF0000000000000;
	@%p84 bra 	$L__BB0_59;
	mul.f64 	%fd370, %fd93, 0d3FE45F306DC9C883;
	cvt.rni.s32.f64 	%r284, %fd370;
	cvt.rn.f64.s32 	%fd371, %r284;
	fma.rn.f64 	%fd372, %fd371, 0dBFF921FB54442D18, %fd93;
	fma.rn.f64 	%fd373, %fd371, 0dBC91A62633145C00, %fd372;
	fma.rn.f64 	%fd569, %fd371, 0dB97B839A252049C0, %fd373;
	setp.ltu.f64 	%p85, %fd94, 0d41E0000000000000;
	@%p85 bra 	$L__BB0_60;
	{ // callseq 8, 0
	.param .b64 param0;
	st.param.f64 	[param0], %fd93;
	.param .align 16 .b8 retval0[16];
	call.uni (retval0), 
	__internal_trig_reduction_slowpathd, 
	(
	param0
	);
	ld.param.f64 	%fd569, [retval0];
	ld.param.b32 	%r284, [retval0+8];
	} // callseq 8
	bra.uni 	$L__BB0_60;
$L__BB0_59:
	mov.f64 	%fd375, 0d0000000000000000;
	mul.rn.f64 	%fd569, %fd93, %fd375;
	mov.b32 	%r284, 0;
$L__BB0_60:
	shl.b32 	%r183, %r284, 6;
	cvt.u64.u32 	%rd33, %r183;
	and.b64  	%rd34, %rd33, 64;
	add.s64 	%rd36, %rd43, %rd34;
	mul.rn.f64 	%fd376, %fd569, %fd569;
	and.b32  	%r184, %r284, 1;
	setp.eq.b32 	%p86, %r184, 1;
	selp.f64 	%fd377, 0dBDA8FF8320FD8164, 0d3DE5DB65F9785EBA, %p86;
	ld.global.nc.v2.f64 	{%fd378, %fd379}, [%rd36];
	fma.rn.f64 	%fd380, %fd377, %fd376, %fd378;
	fma.rn.f64 	%fd381, %fd380, %fd376, %fd379;
	ld.global.nc.v2.f64 	{%fd382, %fd383}, [%rd36+16];
	fma.rn.f64 	%fd384, %fd381, %fd376, %fd382;
	fma.rn.f64 	%fd385, %fd384, %fd376, %fd383;
	ld.global.nc.v2.f64 	{%fd386, %fd387}, [%rd36+32];
	fma.rn.f64 	%fd388, %fd385, %fd376, %fd386;
	fma.rn.f64 	%fd389, %fd388, %fd376, %fd387;
	fma.rn.f64 	%fd390, %fd389, %fd569, %fd569;
	fma.rn.f64 	%fd391, %fd389, %fd376, 0d3FF0000000000000;
	selp.f64 	%fd392, %fd391, %fd390, %p86;
	and.b32  	%r185, %r284, 2;
	setp.eq.s32 	%p87, %r185, 0;
	mov.f64 	%fd393, 0d0000000000000000;
	sub.f64 	%fd394, %fd393, %fd392;
	selp.f64 	%fd395, %fd392, %fd394, %p87;
	div.rn.f64 	%fd570, %fd395, %fd93;
$L__BB0_61:
	setp.lt.s32 	%p88, %r10, 0;
	setp.eq.s64 	%p89, %rd14, -9223372036854775808;
	{
	.reg .b32 %temp; 
	mov.b64 	{%temp, %r43}, %fd570;
	}
	abs.f64 	%fd101, %fd570;
	{ // callseq 9, 0
	.param .b64 param0;
	st.param.f64 	[param0], %fd101;
	.param .b64 param1;
	st.param.f64 	[param1], %fd2;
	.param .b64 retval0;
	call.uni (retval0), 
	__internal_accurate_pow, 
	(
	param0, 
	param1
	);
	ld.param.f64 	%fd396, [retval0];
	} // callseq 9
	setp.lt.s32 	%p90, %r43, 0;
	neg.f64 	%fd398, %fd396;
	selp.f64 	%fd399, %fd398, %fd396, %p89;
	selp.f64 	%fd400, %fd399, %fd396, %p90;
	setp.eq.f64 	%p91, %fd570, 0d0000000000000000;
	selp.b32 	%r186, %r43, 0, %p1;
	or.b32  	%r187, %r186, 2146435072;
	selp.b32 	%r188, %r187, %r186, %p88;
	mov.b32 	%r189, 0;
	mov.b64 	%fd401, {%r189, %r188};
	selp.f64 	%fd571, %fd401, %fd400, %p91;
	selp.u32 	%r190, -1, 0, %p1;
	selp.u32 	%r191, -1, 0, %p89;
	selp.b32 	%r192, %r190, %r191, %p91;
	and.b32  	%r193, %r192, 1;
	setp.eq.b32 	%p6, %r193, 1;
	add.f64 	%fd402, %fd570, %fd2;
	{
	.reg .b32 %temp; 
	mov.b64 	{%temp, %r194}, %fd402;
	}
	and.b32  	%r195, %r194, 2146435072;
	setp.ne.s32 	%p92, %r195, 2146435072;
	@%p92 bra 	$L__BB0_66;
	setp.nan.f64 	%p93, %fd570, %fd570;
	@%p93 bra 	$L__BB0_65;
	setp.neu.f64 	%p94, %fd101, 0d7FF0000000000000;
	@%p94 bra 	$L__BB0_66;
	and.b32  	%r196, %r10, 2147483647;
	setp.ne.s32 	%p96, %r196, 1071644672;
	or.b32  	%r197, %r11, -2147483648;
	selp.b32 	%r198, %r197, %r11, %p96;
	selp.b32 	%r199, %r198, %r11, %p6;
	selp.b32 	%r200, %r199, %r11, %p90;
	mov.b32 	%r201, 0;
	mov.b64 	%fd571, {%r201, %r200};
	bra.uni 	$L__BB0_66;
$L__BB0_65:
	add.rn.f64 	%fd571, %fd570, %fd2;
$L__BB0_66:
	setp.eq.s32 	%p97, %r62, 0;
	setp.eq.f64 	%p98, %fd570, 0d3FF0000000000000;
	selp.f64 	%fd403, 0d3FF0000000000000, %fd571, %p98;
	selp.f64 	%fd404, 0d3FF0000000000000, %fd403, %p97;
	mul.f64 	%fd106, %fd85, %fd404;
	fma.rn.f64 	%fd405, %fd92, %fd92, %fd86;
	cvt.rzi.s32.f64 	%r202, %fd405;
	add.f64 	%fd565, %fd565, %fd106;
	cvt.rn.f64.s32 	%fd108, %r202;
	mul.f64 	%fd109, %fd3, %fd108;
	fma.rn.f64 	%fd406, %fd109, 0d3FF71547652B82FE, 0d4338000000000000;
	{
	.reg .b32 %temp; 
	mov.b64 	{%r44, %temp}, %fd406;
	}
	mov.f64 	%fd407, 0dC338000000000000;
	add.rn.f64 	%fd408, %fd406, %fd407;
	fma.rn.f64 	%fd409, %fd408, 0dBFE62E42FEFA39EF, %fd109;
	fma.rn.f64 	%fd410, %fd408, 0dBC7ABC9E3B39803F, %fd409;
	fma.rn.f64 	%fd411, %fd410, 0d3E5ADE1569CE2BDF, 0d3E928AF3FCA213EA;
	fma.rn.f64 	%fd412, %fd411, %fd410, 0d3EC71DEE62401315;
	fma.rn.f64 	%fd413, %fd412, %fd410, 0d3EFA01997C89EB71;
	fma.rn.f64 	%fd414, %fd413, %fd410, 0d3F2A01A014761F65;
	fma.rn.f64 	%fd415, %fd414, %fd410, 0d3F56C16C1852B7AF;
	fma.rn.f64 	%fd416, %fd415, %fd410, 0d3F81111111122322;
	fma.rn.f64 	%fd417, %fd416, %fd410, 0d3FA55555555502A1;
	fma.rn.f64 	%fd418, %fd417, %fd410, 0d3FC5555555555511;
	fma.rn.f64 	%fd419, %fd418, %fd410, 0d3FE000000000000B;
	fma.rn.f64 	%fd420, %fd419, %fd410, 0d3FF0000000000000;
	fma.rn.f64 	%fd421, %fd420, %fd410, 0d3FF0000000000000;
	{
	.reg .b32 %temp; 
	mov.b64 	{%r45, %temp}, %fd421;
	}
	{
	.reg .b32 %temp; 
	mov.b64 	{%temp, %r46}, %fd421;
	}
	shl.b32 	%r203, %r44, 20;
	add.s32 	%r204, %r203, %r46;
	mov.b64 	%fd572, {%r45, %r204};
	{
	.reg .b32 %temp; 
	mov.b64 	{%temp, %r205}, %fd109;
	}
	mov.b32 	%f5, %r205;
	abs.f32 	%f2, %f5;
	setp.lt.f32 	%p99, %f2, 0f4086232B;
	@%p99 bra 	$L__BB0_69;
	setp.lt.f64 	%p100, %fd109, 0d0000000000000000;
	add.f64 	%fd422, %fd109, 0d7FF0000000000000;
	selp.f64 	%fd572, 0d0000000000000000, %fd422, %p100;
	setp.geu.f32 	%p101, %f2, 0f40874800;
	@%p101 bra 	$L__BB0_69;
	shr.u32 	%r206, %r44, 31;
	add.s32 	%r207, %r44, %r206;
	shr.s32 	%r208, %r207, 1;
	shl.b32 	%r209, %r208, 20;
	add.s32 	%r210, %r46, %r209;
	mov.b64 	%fd423, {%r45, %r210};
	sub.s32 	%r211, %r44, %r208;
	shl.b32 	%r212, %r211, 20;
	add.s32 	%r213, %r212, 1072693248;
	mov.b32 	%r214, 0;
	mov.b64 	%fd424, {%r214, %r213};
	mul.f64 	%fd572, %fd424, %fd423;
$L__BB0_69:
	mul.f64 	%fd425, %fd106, %fd572;
	div.rn.f64 	%fd426, %fd425, %fd108;
	mul.f64 	%fd427, %fd426, %fd8;
	fma.rn.f64 	%fd566, %fd1, %fd427, %fd566;
	mul.f64 	%fd428, %fd426, %fd70;
	fma.rn.f64 	%fd567, %fd1, %fd428, %fd567;
	mul.f64 	%fd429, %fd426, %fd91;
	fma.rn.f64 	%fd568, %fd1, %fd429, %fd568;
	add.s32 	%r283, %r283, 1;
	setp.ne.s32 	%p102, %r283, 2;
	@%p102 bra 	$L__BB0_55;
	add.s32 	%r215, %r17, %r63;
	cvt.rn.f64.s32 	%fd117, %r215;
	mul.f64 	%fd118, %fd1, %fd117;
	setp.eq.f64 	%p103, %fd118, 0d0000000000000000;
	mov.f64 	%fd574, 0d3FF0000000000000;
	@%p103 bra 	$L__BB0_76;
	mul.f64 	%fd119, %fd118, 0d400921F9F01B866E;
	abs.f64 	%fd120, %fd119;
	setp.eq.f64 	%p104, %fd120, 0d7FF0000000000000;
	@%p104 bra 	$L__BB0_74;
	mul.f64 	%fd431, %fd119, 0d3FE45F306DC9C883;
	cvt.rni.s32.f64 	%r285, %fd431;
	cvt.rn.f64.s32 	%fd432, %r285;
	fma.rn.f64 	%fd433, %fd432, 0dBFF921FB54442D18, %fd119;
	fma.rn.f64 	%fd434, %fd432, 0dBC91A62633145C00, %fd433;
	fma.rn.f64 	%fd573, %fd432, 0dB97B839A252049C0, %fd434;
	setp.ltu.f64 	%p105, %fd120, 0d41E0000000000000;
	@%p105 bra 	$L__BB0_75;
	{ // callseq 10, 0
	.param .b64 param0;
	st.param.f64 	[param0], %fd119;
	.param .align 16 .b8 retval0[16];
	call.uni (retval0), 
	__internal_trig_reduction_slowpathd, 
	(
	param0
	);
	ld.param.f64 	%fd573, [retval0];
	ld.param.b32 	%r285, [retval0+8];
	} // callseq 10
	bra.uni 	$L__BB0_75;
$L__BB0_74:
	mov.f64 	%fd436, 0d0000000000000000;
	mul.rn.f64 	%fd573, %fd119, %fd436;
	mov.b32 	%r285, 0;
$L__BB0_75:
	shl.b32 	%r218, %r285, 6;
	cvt.u64.u32 	%rd37, %r218;
	and.b64  	%rd38, %rd37, 64;
	add.s64 	%rd40, %rd43, %rd38;
	mul.rn.f64 	%fd437, %fd573, %fd573;
	and.b32  	%r219, %r285, 1;
	setp.eq.b32 	%p106, %r219, 1;
	selp.f64 	%fd438, 0dBDA8FF8320FD8164, 0d3DE5DB65F9785EBA, %p106;
	ld.global.nc.v2.f64 	{%fd439, %fd440}, [%rd40];
	fma.rn.f64 	%fd441, %fd438, %fd437, %fd439;
	fma.rn.f64 	%fd442, %fd441, %fd437, %fd440;
	ld.global.nc.v2.f64 	{%fd443, %fd444}, [%rd40+16];
	fma.rn.f64 	%fd445, %fd442, %fd437, %fd443;
	fma.rn.f64 	%fd446, %fd445, %fd437, %fd444;
	ld.global.nc.v2.f64 	{%fd447, %fd448}, [%rd40+32];
	fma.rn.f64 	%fd449, %fd446, %fd437, %fd447;
	fma.rn.f64 	%fd450, %fd449, %fd437, %fd448;
	fma.rn.f64 	%fd451, %fd450, %fd573, %fd573;
	fma.rn.f64 	%fd452, %fd450, %fd437, 0d3FF0000000000000;
	selp.f64 	%fd453, %fd452, %fd451, %p106;
	and.b32  	%r220, %r285, 2;
	setp.eq.s32 	%p107, %r220, 0;
	mov.f64 	%fd454, 0d0000000000000000;
	sub.f64 	%fd455, %fd454, %fd453;
	selp.f64 	%fd456, %fd453, %fd455, %p107;
	div.rn.f64 	%fd574, %fd456, %fd119;
$L__BB0_76:
	setp.lt.s32 	%p108, %r10, 0;
	setp.eq.s64 	%p109, %rd14, -9223372036854775808;
	{
	.reg .b32 %temp; 
	mov.b64 	{%temp, %r51}, %fd574;
	}
	abs.f64 	%fd127, %fd574;
	{ // callseq 11, 0
	.param .b64 param0;
	st.param.f64 	[param0], %fd127;
	.param .b64 param1;
	st.param.f64 	[param1], %fd2;
	.param .b64 retval0;
	call.uni (retval0), 
	__internal_accurate_pow, 
	(
	param0, 
	param1
	);
	ld.param.f64 	%fd457, [retval0];
	} // callseq 11
	setp.lt.s32 	%p110, %r51, 0;
	neg.f64 	%fd459, %fd457;
	selp.f64 	%fd460, %fd459, %fd457, %p109;
	selp.f64 	%fd461, %fd460, %fd457, %p110;
	setp.eq.f64 	%p111, %fd574, 0d0000000000000000;
	selp.b32 	%r221, %r51, 0, %p1;
	or.b32  	%r222, %r221, 2146435072;
	selp.b32 	%r223, %r222, %r221, %p108;
	mov.b32 	%r224, 0;
	mov.b64 	%fd462, {%r224, %r223};
	selp.f64 	%fd575, %fd462, %fd461, %p111;
	selp.u32 	%r226, -1, 0, %p109;
	selp.b32 	%r227, %r190, %r226, %p111;
	and.b32  	%r228, %r227, 1;
	setp.eq.b32 	%p7, %r228, 1;
	add.f64 	%fd463, %fd574, %fd2;
	{
	.reg .b32 %temp; 
	mov.b64 	{%temp, %r229}, %fd463;
	}
	and.b32  	%r230, %r229, 2146435072;
	setp.ne.s32 	%p112, %r230, 2146435072;
	@%p112 bra 	$L__BB0_81;
	setp.nan.f64 	%p113, %fd574, %fd574;
	@%p113 bra 	$L__BB0_80;
	setp.neu.f64 	%p114, %fd127, 0d7FF0000000000000;
	@%p114 bra 	$L__BB0_81;
	setp.lt.s32 	%p115, %r51, 0;
	and.b32  	%r231, %r10, 2147483647;
	setp.ne.s32 	%p116, %r231, 1071644672;
	or.b32  	%r232, %r11, -2147483648;
	selp.b32 	%r233, %r232, %r11, %p116;
	selp.b32 	%r234, %r233, %r11, %p7;
	selp.b32 	%r235, %r234, %r11, %p115;
	mov.b32 	%r236, 0;
	mov.b64 	%fd575, {%r236, %r235};
	bra.uni 	$L__BB0_81;
$L__BB0_80:
	add.rn.f64 	%fd575, %fd574, %fd2;
$L__BB0_81:
	setp.eq.s32 	%p117, %r62, 0;
	setp.eq.f64 	%p118, %fd574, 0d3FF0000000000000;
	selp.f64 	%fd464, 0d3FF0000000000000, %fd575, %p118;
	selp.f64 	%fd465, 0d3FF0000000000000, %fd464, %p117;
	mul.f64 	%fd132, %fd23, %fd465;
	mul.f64 	%fd466, %fd118, %fd118;
	mul.f64 	%fd467, %fd1, %fd8;
	fma.rn.f64 	%fd133, %fd467, %fd467, %fd466;
	mov.b32 	%r286, -1;
$L__BB0_82:
	mad.lo.s32 	%r238, %r286, %r63, %r22;
	cvt.rn.f64.s32 	%fd138, %r238;
	mul.f64 	%fd139, %fd1, %fd138;
	setp.eq.f64 	%p119, %fd139, 0d0000000000000000;
	mov.f64 	%fd581, 0d3FF0000000000000;
	@%p119 bra 	$L__BB0_88;
	mul.f64 	%fd140, %fd139, 0d400921F9F01B866E;
	abs.f64 	%fd141, %fd140;
	setp.eq.f64 	%p120, %fd141, 0d7FF0000000000000;
	@%p120 bra 	$L__BB0_86;
	mul.f64 	%fd469, %fd140, 0d3FE45F306DC9C883;
	cvt.rni.s32.f64 	%r287, %fd469;
	cvt.rn.f64.s32 	%fd470, %r287;
	fma.rn.f64 	%fd471, %fd470, 0dBFF921FB54442D18, %fd140;
	fma.rn.f64 	%fd472, %fd470, 0dBC91A62633145C00, %fd471;
	fma.rn.f64 	%fd580, %fd470, 0dB97B839A252049C0, %fd472;
	setp.ltu.f64 	%p121, %fd141, 0d41E0000000000000;
	@%p121 bra 	$L__BB0_87;
	{ // callseq 12, 0
	.param .b64 param0;
	st.param.f64 	[param0], %fd140;
	.param .align 16 .b8 retval0[16];
	call.uni (retval0), 
	__internal_trig_reduction_slowpathd, 
	(
	param0
	);
	ld.param.f64 	%fd580, [retval0];
	ld.param.b32 	%r287, [retval0+8];
	} // callseq 12
	bra.uni 	$L__BB0_87;
$L__BB0_86:
	mov.f64 	%fd474, 0d0000000000000000;
	mul.rn.f64 	%fd580, %fd140, %fd474;
	mov.b32 	%r287, 0;
$L__BB0_87:
	shl.b32 	%r241, %r287, 6;
	cvt.u64.u32 	%rd41, %r241;
	and.b64  	%rd42, %rd41, 64;
	add.s64 	%rd44, %rd43, %rd42;
	mul.rn.f64 	%fd475, %fd580, %fd580;
	and.b32  	%r242, %r287, 1;
	setp.eq.b32 	%p122, %r242, 1;
	selp.f64 	%fd476, 0dBDA8FF8320FD8164, 0d3DE5DB65F9785EBA, %p122;
	ld.global.nc.v2.f64 	{%fd477, %fd478}, [%rd44];
	fma.rn.f64 	%fd479, %fd476, %fd475, %fd477;
	fma.rn.f64 	%fd480, %fd479, %fd475, %fd478;
	ld.global.nc.v2.f64 	{%fd481, %fd482}, [%rd44+16];
	fma.rn.f64 	%fd483, %fd480, %fd475, %fd481;
	fma.rn.f64 	%fd484, %fd483, %fd475, %fd482;
	ld.global.nc.v2.f64 	{%fd485, %fd486}, [%rd44+32];
	fma.rn.f64 	%fd487, %fd484, %fd475, %fd485;
	fma.rn.f64 	%fd488, %fd487, %fd475, %fd486;
	fma.rn.f64 	%fd489, %fd488, %fd580, %fd580;
	fma.rn.f64 	%fd490, %fd488, %fd475, 0d3FF0000000000000;
	selp.f64 	%fd491, %fd490, %fd489, %p122;
	and.b32  	%r243, %r287, 2;
	setp.eq.s32 	%p123, %r243, 0;
	mov.f64 	%fd492, 0d0000000000000000;
	sub.f64 	%fd493, %fd492, %fd491;
	selp.f64 	%fd494, %fd491, %fd493, %p123;
	div.rn.f64 	%fd581, %fd494, %fd140;
$L__BB0_88:
	setp.lt.s32 	%p124, %r10, 0;
	setp.eq.s64 	%p125, %rd14, -9223372036854775808;
	{
	.reg .b32 %temp; 
	mov.b64 	{%temp, %r56}, %fd581;
	}
	abs.f64 	%fd148, %fd581;
	{ // callseq 13, 0
	.param .b64 param0;
	st.param.f64 	[param0], %fd148;
	.param .b64 param1;
	st.param.f64 	[param1], %fd2;
	.param .b64 retval0;
	call.uni (retval0), 
	__internal_accurate_pow, 
	(
	param0, 
	param1
	);
	ld.param.f64 	%fd495, [retval0];
	} // callseq 13
	setp.lt.s32 	%p126, %r56, 0;
	neg.f64 	%fd497, %fd495;
	selp.f64 	%fd498, %fd497, %fd495, %p125;
	selp.f64 	%fd499, %fd498, %fd495, %p126;
	setp.eq.f64 	%p127, %fd581, 0d0000000000000000;
	selp.b32 	%r244, %r56, 0, %p1;
	or.b32  	%r245, %r244, 2146435072;
	selp.b32 	%r246, %r245, %r244, %p124;
	mov.b32 	%r247, 0;
	mov.b64 	%fd500, {%r247, %r246};
	selp.f64 	%fd582, %fd500, %fd499, %p127;
	selp.u32 	%r249, -1, 0, %p125;
	selp.b32 	%r250, %r190, %r249, %p127;
	and.b32  	%r251, %r250, 1;
	setp.eq.b32 	%p8, %r251, 1;
	add.f64 	%fd501, %fd581, %fd2;
	{
	.reg .b32 %temp; 
	mov.b64 	{%temp, %r252}, %fd501;
	}
	and.b32  	%r253, %r252, 2146435072;
	setp.ne.s32 	%p128, %r253, 2146435072;
	@%p128 bra 	$L__BB0_93;
	setp.nan.f64 	%p129, %fd581, %fd581;
	@%p129 bra 	$L__BB0_92;
	setp.neu.f64 	%p130, %fd148, 0d7FF0000000000000;
	@%p130 bra 	$L__BB0_93;
	and.b32  	%r254, %r10, 2147483647;
	setp.ne.s32 	%p132, %r254, 1071644672;
	or.b32  	%r255, %r11, -2147483648;
	selp.b32 	%r256, %r255, %r11, %p132;
	selp.b32 	%r257, %r256, %r11, %p8;
	selp.b32 	%r258, %r257, %r11, %p126;
	mov.b32 	%r259, 0;
	mov.b64 	%fd582, {%r259, %r258};
	bra.uni 	$L__BB0_93;
$L__BB0_92:
	add.rn.f64 	%fd582, %fd581, %fd2;
$L__BB0_93:
	setp.eq.s32 	%p133, %r62, 0;
	setp.eq.f64 	%p134, %fd581, 0d3FF0000000000000;
	selp.f64 	%fd502, 0d3FF0000000000000, %fd582, %p134;
	selp.f64 	%fd503, 0d3FF0000000000000, %fd502, %p133;
	mul.f64 	%fd153, %fd132, %fd503;
	fma.rn.f64 	%fd504, %fd139, %fd139, %fd133;
	cvt.rzi.s32.f64 	%r260, %fd504;
	add.f64 	%fd565, %fd565, %fd153;
	cvt.rn.f64.s32 	%fd155, %r260;
	mul.f64 	%fd156, %fd3, %fd155;
	fma.rn.f64 	%fd505, %fd156, 0d3FF71547652B82FE, 0d4338000000000000;
	{
	.reg .b32 %temp; 
	mov.b64 	{%r57, %temp}, %fd505;
	}
	mov.f64 	%fd506, 0dC338000000000000;
	add.rn.f64 	%fd507, %fd505, %fd506;
	fma.rn.f64 	%fd508, %fd507, 0dBFE62E42FEFA39EF, %fd156;
	fma.rn.f64 	%fd509, %fd507, 0dBC7ABC9E3B39803F, %fd508;
	fma.rn.f64 	%fd510, %fd509, 0d3E5ADE1569CE2BDF, 0d3E928AF3FCA213EA;
	fma.rn.f64 	%fd511, %fd510, %fd509, 0d3EC71DEE62401315;
	fma.rn.f64 	%fd512, %fd511, %fd509, 0d3EFA01997C89EB71;
	fma.rn.f64 	%fd513, %fd512, %fd509, 0d3F2A01A014761F65;
	fma.rn.f64 	%fd514, %fd513, %fd509, 0d3F56C16C1852B7AF;
	fma.rn.f64 	%fd515, %fd514, %fd509, 0d3F81111111122322;
	fma.rn.f64 	%fd516, %fd515, %fd509, 0d3FA55555555502A1;
	fma.rn.f64 	%fd517, %fd516, %fd509, 0d3FC5555555555511;
	fma.rn.f64 	%fd518, %fd517, %fd509, 0d3FE000000000000B;
	fma.rn.f64 	%fd519, %fd518, %fd509, 0d3FF0000000000000;
	fma.rn.f64 	%fd520, %fd519, %fd509, 0d3FF0000000000000;
	{
	.reg .b32 %temp; 
	mov.b64 	{%r58, %temp}, %fd520;
	}
	{
	.reg .b32 %temp; 
	mov.b64 	{%temp, %r59}, %fd520;
	}
	shl.b32 	%r261, %r57, 20;
	add.s32 	%r262, %r261, %r59;
	mov.b64 	%fd583, {%r58, %r262};
	{
	.reg .b32 %temp; 
	mov.b64 	{%temp, %r263}, %fd156;
	}
	mov.b32 	%f6, %r263;
	abs.f32 	%f3, %f6;
	setp.lt.f32 	%p135, %f3, 0f4086232B;
	@%p135 bra 	$L__BB0_96;
	setp.lt.f64 	%p136, %fd156, 0d0000000000000000;
	add.f64 	%fd521, %fd156, 0d7FF0000000000000;
	selp.f64 	%fd583, 0d0000000000000000, %fd521, %p136;
	setp.geu.f32 	%p137, %f3, 0f40874800;
	@%p137 bra 	$L__BB0_96;
	shr.u32 	%r264, %r57, 31;
	add.s32 	%r265, %r57, %r264;
	shr.s32 	%r266, %r265, 1;
	shl.b32 	%r267, %r266, 20;
	add.s32 	%r268, %r59, %r267;
	mov.b64 	%fd522, {%r58, %r268};
	sub.s32 	%r269, %r57, %r266;
	shl.b32 	%r270, %r269, 20;
	add.s32 	%r271, %r270, 1072693248;
	mov.b32 	%r272, 0;
	mov.b64 	%fd523, {%r272, %r271};
	mul.f64 	%fd583, %fd523, %fd522;
$L__BB0_96:
	mul.f64 	%fd524, %fd153, %fd583;
	div.rn.f64 	%fd525, %fd524, %fd155;
	mul.f64 	%fd526, %fd525, %fd8;
	fma.rn.f64 	%fd566, %fd1, %fd526, %fd566;
	mul.f64 	%fd527, %fd525, %fd117;
	fma.rn.f64 	%fd567, %fd1, %fd527, %fd567;
	mul.f64 	%fd528, %fd525, %fd138;
	fma.rn.f64 	%fd568, %fd1, %fd528, %fd568;
	add.s32 	%r286, %r286, 1;
	setp.ne.s32 	%p138, %r286, 2;
	@%p138 bra 	$L__BB0_82;
	add.s32 	%r276, %r276, 1;
	setp.ne.s32 	%p139, %r276, 2;
	@%p139 bra 	$L__BB0_5;
	ld.param.u64 	%rd48, [_Z18influence_functionPddiid_param_0];
	cvt.rn.f64.s32 	%fd529, %r4;
	cvt.rn.f64.s32 	%fd530, %r5;
	mul.f64 	%fd531, %fd567, %fd530;
	fma.rn.f64 	%fd532, %fd566, %fd529, %fd531;
	cvt.rn.f64.s32 	%fd533, %r6;
	fma.rn.f64 	%fd534, %fd568, %fd533, %fd532;
	mul.f64 	%fd535, %fd1, %fd534;
	mul.lo.s32 	%r273, %r4, %r4;
	mad.lo.s32 	%r274, %r5, %r5, %r273;
	mad.lo.s32 	%r275, %r6, %r6, %r274;
	cvt.rn.f64.u32 	%fd536, %r275;
	mul.f64 	%fd537, %fd1, %fd1;
	mul.f64 	%fd538, %fd537, %fd536;
	mul.f64 	%fd539, %fd565, %fd565;
	mul.f64 	%fd540, %fd539, %fd538;
	div.rn.f64 	%fd541, %fd535, %fd540;
	add.f64 	%fd542, %fd541, %fd541;
	div.rn.f64 	%fd543, %fd542, 0d400921F9F01B866E;
	cvta.to.global.u64 	%rd45, %rd48;
	mul.wide.s32 	%rd46, %r7, 8;
	add.s64 	%rd47, %rd45, %rd46;
	st.global.f64 	[%rd47], %fd543;
$L__BB0_99:
	ret;

}
	// .globl	_Z9convolutePdS_i
.visible .entry _Z9convolutePdS_i(
	.param .u64 .ptr .align 1 _Z9convolutePdS_i_param_0,
	.param .u64 .ptr .align 1 _Z9convolutePdS_i_param_1,
	.param .u32 _Z9convolutePdS_i_param_2
)
{
	.reg .b32 	%r<11>;
	.reg .b64 	%rd<8>;
	.reg .b64 	%fd<4>;

	ld.param.u64 	%rd1, [_Z9convolutePdS_i_param_0];
	ld.param.u64 	%rd2, [_Z9convolutePdS_i_param_1];
	ld.param.u32 	%r1, [_Z9convolutePdS_i_param_2];
	cvta.to.global.u64 	%rd3, %rd2;
	cvta.to.global.u64 	%rd4, %rd1;
	mov.u32 	%r2, %ntid.x;
	mov.u32 	%r3, %ctaid.x;
	mov.u32 	%r4, %ntid.y;
	mov.u32 	%r5, %ctaid.y;
	mov.u32 	%r6, %tid.x;
	mul.lo.s32 	%r7, %r2, %r3;
	mul.lo.s32 	%r8, %r4, %r5;
	mad.lo.s32 	%r9, %r7, %r1, %r8;
	mad.lo.s32 	%r10, %r9, %r1, %r6;
	mul.wide.s32 	%rd5, %r10, 8;
	add.s64 	%rd6, %rd4, %rd5;
	ld.global.f64 	%fd1, [%rd6];
	add.s64 	%rd7, %rd3, %rd5;
	ld.global.f64 	%fd2, [%rd7];
	mul.f64 	%fd3, %fd1, %fd2;
	st.global.f64 	[%rd7], %fd3;
	ret;

}
.func  (.param .align 16 .b8 func_retval0[16]) __internal_trig_reduction_slowpathd(
	.param .b64 __internal_trig_reduction_slowpathd_param_0
)
{
	.local .align 8 .b8 	__local_depot2[40];
	.reg .b64 	%SP;
	.reg .b64 	%SPL;
	.reg .pred 	%p<10>;
	.reg .b32 	%r<47>;
	.reg .b64 	%rd<74>;
	.reg .b64 	%fd<5>;

	mov.u64 	%SPL, __local_depot2;
	ld.param.f64 	%fd4, [__internal_trig_reduction_slowpathd_param_0];
	add.u64 	%rd1, %SPL, 0;
	{
	.reg .b32 %temp; 
	mov.b64 	{%temp, %r1}, %fd4;
	}
	shr.u32 	%r2, %r1, 20;
	and.b32  	%r3, %r2, 2047;
	setp.eq.s32 	%p1, %r3, 2047;
	mov.b32 	%r46, 0;
	@%p1 bra 	$L__BB2_9;
	add.s32 	%r20, %r3, -1024;
	mov.b64 	%rd20, %fd4;
	shl.b64 	%rd2, %rd20, 11;
	shr.u32 	%r4, %r20, 6;
	sub.s32 	%r45, 15, %r4;
	sub.s32 	%r21, 19, %r4;
	setp.lt.u32 	%p2, %r20, 128;
	selp.b32 	%r6, 18, %r21, %p2;
	setp.ge.s32 	%p3, %r45, %r6;
	mov.b64 	%rd70, 0;
	@%p3 bra 	$L__BB2_4;
	add.s32 	%r23, %r6, %r4;
	neg.s32 	%r43, %r23;
	or.b64  	%rd3, %rd2, -9223372036854775808;
	mov.b64 	%rd70, 0;
	mov.b32 	%r42, 0;
	mov.u64 	%rd25, __cudart_i2opi_d;
	mov.u32 	%r44, %r45;
$L__BB2_3:
	.pragma "nounroll";
	mul.wide.s32 	%rd22, %r42, 8;
	add.s64 	%rd23, %rd1, %rd22;
	mul.wide.s32 	%rd24, %r44, 8;
	add.s64 	%rd26, %rd25, %rd24;
	ld.global.nc.u64 	%rd27, [%rd26];
	{
	.reg .u32 %r0, %r1, %r2, %r3, %alo, %ahi, %blo, %bhi, %clo, %chi;
	mov.b64 	{%alo,%ahi}, %rd27;
	mov.b64 	{%blo,%bhi}, %rd3;
	mov.b64 	{%clo,%chi}, %rd70;
	mad.lo.cc.u32 	%r0, %alo, %blo, %clo;
	madc.hi.cc.u32 	%r1, %alo, %blo, %chi;
	madc.hi.u32 	%r2, %alo, %bhi, 0;
	mad.lo.cc.u32 	%r1, %alo, %bhi, %r1;
	madc.hi.cc.u32 	%r2, %ahi, %blo, %r2;
	madc.hi.u32 	%r3, %ahi, %bhi, 0;
	mad.lo.cc.u32 	%r1, %ahi, %blo, %r1;
	madc.lo.cc.u32 	%r2, %ahi, %bhi, %r2;
	addc.u32 	%r3, %r3, 0;
	mov.b64 	%rd28, {%r0,%r1};
	mov.b64 	%rd70, {%r2,%r3};
	}
	st.local.u64 	[%rd23], %rd28;
	add.s32 	%r44, %r44, 1;
	add.s32 	%r43, %r43, 1;
	add.s32 	%r42, %r42, 1;
	setp.ne.s32 	%p4, %r43, -15;
	mov.u32 	%r45, %r6;
	@%p4 bra 	$L__BB2_3;
$L__BB2_4:
	cvt.s64.s32 	%rd29, %r45;
	cvt.u64.u32 	%rd30, %r4;
	add.s64 	%rd31, %rd30, %rd29;
	shl.b64 	%rd32, %rd31, 3;
	add.s64 	%rd33, %rd1, %rd32;
	st.local.u64 	[%rd33+-120], %rd70;
	and.b32  	%r15, %r2, 63;
	ld.local.u64 	%rd72, [%rd1+16];
	ld.local.u64 	%rd71, [%rd1+24];
	setp.eq.s32 	%p5, %r15, 0;
	@%p5 bra 	$L__BB2_6;
	shl.b64 	%rd34, %rd71, %r15;
	shr.u64 	%rd35, %rd72, 1;
	xor.b32  	%r24, %r15, 63;
	shr.u64 	%rd36, %rd35, %r24;
	or.b64  	%rd71, %rd34, %rd36;
	ld.local.u64 	%rd37, [%rd1+8];
	shl.b64 	%rd38, %rd72, %r15;
	shr.u64 	%rd39, %rd37, 1;
	shr.u64 	%rd40, %rd39, %r24;
	or.b64  	%rd72, %rd38, %rd40;
$L__BB2_6:
	and.b32  	%r25, %r1, -2147483648;
	shr.u64 	%rd41, %rd71, 62;
	cvt.u32.u64 	%r26, %rd41;
	mov.b64 	{%r27, %r28}, %rd71;
	mov.b64 	{%r29, %r30}, %rd72;
	shf.l.wrap.b32 	%r31, %r30, %r27, 2;
	shf.l.wrap.b32 	%r32, %r27, %r28, 2;
	mov.b64 	%rd42, {%r31, %r32};
	shl.b64 	%rd43, %rd72, 2;
	shr.u64 	%rd44, %rd42, 63;
	cvt.u32.u64 	%r33, %rd44;
	add.s32 	%r34, %r33, %r26;
	setp.eq.s32 	%p6, %r25, 0;
	neg.s32 	%r35, %r34;
	selp.b32 	%r46, %r34, %r35, %p6;
	setp.gt.s64 	%p7, %rd42, -1;
	mov.b64 	%rd45, 0;
	{
	.reg .u32 %r0, %r1, %r2, %r3, %a0, %a1, %a2, %a3, %b0, %b1, %b2, %b3;
	mov.b64 	{%a0,%a1}, %rd45;
	mov.b64 	{%a2,%a3}, %rd45;
	mov.b64 	{%b0,%b1}, %rd43;
	mov.b64 	{%b2,%b3}, %rd42;
	sub.cc.u32 	%r0, %a0, %b0;
	subc.cc.u32 	%r1, %a1, %b1;
	subc.cc.u32 	%r2, %a2, %b2;
	subc.u32 	%r3, %a3, %b3;
	mov.b64 	%rd46, {%r0,%r1};
	mov.b64 	%rd47, {%r2,%r3};
	}
	xor.b32  	%r36, %r25, -2147483648;
	selp.b64 	%rd73, %rd42, %rd47, %p7;
	selp.b64 	%rd14, %rd43, %rd46, %p7;
	selp.b32 	%r17, %r25, %r36, %p7;
	clz.b64 	%r37, %rd73;
	cvt.u64.u32 	%rd15, %r37;
	setp.eq.s32 	%p8, %r37, 0;
	@%p8 bra 	$L__BB2_8;
	cvt.u32.u64 	%r38, %rd15;
	and.b32  	%r39, %r38, 63;
	shl.b64 	%rd48, %rd73, %r39;
	shr.u64 	%rd49, %rd14, 1;
	not.b32 	%r40, %r38;
	and.b32  	%r41, %r40, 63;
	shr.u64 	%rd50, %rd49, %r41;
	or.b64  	%rd73, %rd48, %rd50;
$L__BB2_8:
	mov.b64 	%rd51, -3958705157555305931;
	{
	.reg .u32 %r0, %r1, %r2, %r3, %alo, %ahi, %blo, %bhi;
	mov.b64 	{%alo,%ahi}, %rd73;
	mov.b64 	{%blo,%bhi}, %rd51;
	mul.lo.u32 	%r0, %alo, %blo;
	mul.hi.u32 	%r1, %alo, %blo;
	mad.lo.cc.u32 	%r1, %alo, %bhi, %r1;
	madc.hi.u32 	%r2, %alo, %bhi, 0;
	mad.lo.cc.u32 	%r1, %ahi, %blo, %r1;
	madc.hi.cc.u32 	%r2, %ahi, %blo, %r2;
	madc.hi.u32 	%r3, %ahi, %bhi, 0;
	mad.lo.cc.u32 	%r2, %ahi, %bhi, %r2;
	addc.u32 	%r3, %r3, 0;
	mov.b64 	%rd52, {%r0,%r1};
	mov.b64 	%rd53, {%r2,%r3};
	}
	setp.gt.s64 	%p9, %rd53, 0;
	{
	.reg .u32 %r0, %r1, %r2, %r3, %a0, %a1, %a2, %a3, %b0, %b1, %b2, %b3;
	mov.b64 	{%a0,%a1}, %rd52;
	mov.b64 	{%a2,%a3}, %rd53;
	mov.b64 	{%b0,%b1}, %rd52;
	mov.b64 	{%b2,%b3}, %rd53;
	add.cc.u32 	%r0, %a0, %b0;
	addc.cc.u32 	%r1, %a1, %b1;
	addc.cc.u32 	%r2, %a2, %b2;
	addc.u32 	%r3, %a3, %b3;
	mov.b64 	%rd54, {%r0,%r1};
	mov.b64 	%rd55, {%r2,%r3};
	}
	selp.b64 	%rd56, %rd55, %rd53, %p9;
	selp.s64 	%rd57, -1, 0, %p9;
	sub.s64 	%rd58, %rd57, %rd15;
	cvt.u64.u32 	%rd59, %r17;
	shl.b64 	%rd60, %rd59, 32;
	add.s64 	%rd61, %rd56, 1;
	shr.u64 	%rd62, %rd61, 10;
	add.s64 	%rd63, %rd62, 1;
	shr.u64 	%rd64, %rd63, 1;
	shl.b64 	%rd65, %rd58, 52;
	add.s64 	%rd66, %rd65, %rd64;
	add.s64 	%rd67, %rd66, 4602678819172646912;
	or.b64  	%rd68, %rd67, %rd60;
	mov.b64 	%fd4, %rd68;
$L__BB2_9:
	st.param.f64 	[func_retval0], %fd4;
	st.param.b32 	[func_retval0+8], %r46;
	ret;

}
.func  (.param .b64 func_retval0) __internal_accurate_pow(
	.param .b64 __internal_accurate_pow_param_0,
	.param .b64 __internal_accurate_pow_param_1
)
{
	.reg .pred 	%p<8>;
	.reg .b32 	%r<49>;
	.reg .b32 	%f<3>;
	.reg .b64 	%fd<109>;

	ld.param.f64 	%fd10, [__internal_accurate_pow_param_0];
	ld.param.f64 	%fd11, [__internal_accurate_pow_param_1];
	{
	.reg .b32 %temp; 
	mov.b64 	{%temp, %r46}, %fd10;
	}
	{
	.reg .b32 %temp; 
	mov.b64 	{%r45, %temp}, %fd10;
	}
	shr.u32 	%r47, %r46, 20;
	setp.gt.u32 	%p1, %r46, 1048575;
	@%p1 bra 	$L__BB3_2;
	mul.f64 	%fd12, %fd10, 0d4350000000000000;
	{
	.reg .b32 %temp; 
	mov.b64 	{%temp, %r46}, %fd12;
	}
	{
	.reg .b32 %temp; 
	mov.b64 	{%r45, %temp}, %fd12;
	}
	shr.u32 	%r16, %r46, 20;
	add.s32 	%r47, %r16, -54;
$L__BB3_2:
	add.s32 	%r48, %r47, -1023;
	and.b32  	%r17, %r46, -2146435073;
	or.b32  	%r18, %r17, 1072693248;
	mov.b64 	%fd107, {%r45, %r18};
	setp.lt.u32 	%p2, %r18, 1073127583;
	@%p2 bra 	$L__BB3_4;
	{
	.reg .b32 %temp; 
	mov.b64 	{%r19, %temp}, %fd107;
	}
	{
	.reg .b32 %temp; 
	mov.b64 	{%temp, %r20}, %fd107;
	}
	add.s32 	%r21, %r20, -1048576;
	mov.b64 	%fd107, {%r19, %r21};
	add.s32 	%r48, %r47, -1022;
$L__BB3_4:
	add.f64 	%fd13, %fd107, 0dBFF0000000000000;
	add.f64 	%fd14, %fd107, 0d3FF0000000000000;
	rcp.approx.ftz.f64 	%fd15, %fd14;
	neg.f64 	%fd16, %fd14;
	fma.rn.f64 	%fd17, %fd16, %fd15, 0d3FF0000000000000;
	fma.rn.f64 	%fd18, %fd17, %fd17, %fd17;
	fma.rn.f64 	%fd19, %fd18, %fd15, %fd15;
	mul.f64 	%fd20, %fd13, %fd19;
	fma.rn.f64 	%fd21, %fd13, %fd19, %fd20;
	mul.f64 	%fd22, %fd21, %fd21;
	fma.rn.f64 	%fd23, %fd22, 0d3EB0F5FF7D2CAFE2, 0d3ED0F5D241AD3B5A;
	fma.rn.f64 	%fd24, %fd23, %fd22, 0d3EF3B20A75488A3F;
	fma.rn.f64 	%fd25, %fd24, %fd22, 0d3F1745CDE4FAECD5;
	fma.rn.f64 	%fd26, %fd25, %fd22, 0d3F3C71C7258A578B;
	fma.rn.f64 	%fd27, %fd26, %fd22, 0d3F6249249242B910;
	fma.rn.f64 	%fd28, %fd27, %fd22, 0d3F89999999999DFB;
	sub.f64 	%fd29, %fd13, %fd21;
	add.f64 	%fd30, %fd29, %fd29;
	neg.f64 	%fd31, %fd21;
	fma.rn.f64 	%fd32, %fd31, %fd13, %fd30;
	mul.f64 	%fd33, %fd19, %fd32;
	fma.rn.f64 	%fd34, %fd22, %fd28, 0d3FB5555555555555;
	mov.f64 	%fd35, 0d3FB5555555555555;
	sub.f64 	%fd36, %fd35, %fd34;
	fma.rn.f64 	%fd37, %fd22, %fd28, %fd36;
	add.f64 	%fd38, %fd37, 0dBC46A4CB00B9E7B0;
	add.f64 	%fd39, %fd34, %fd38;
	sub.f64 	%fd40, %fd34, %fd39;
	add.f64 	%fd41, %fd38, %fd40;
	mul.rn.f64 	%fd42, %fd21, %fd21;
	neg.f64 	%fd43, %fd42;
	fma.rn.f64 	%fd44, %fd21, %fd21, %fd43;
	{
	.reg .b32 %temp; 
	mov.b64 	{%r22, %temp}, %fd33;
	}
	{
	.reg .b32 %temp; 
	mov.b64 	{%temp, %r23}, %fd33;
	}
	add.s32 	%r24, %r23, 1048576;
	mov.b64 	%fd45, {%r22, %r24};
	fma.rn.f64 	%fd46, %fd21, %fd45, %fd44;
	mul.rn.f64 	%fd47, %fd42, %fd21;
	neg.f64 	%fd48, %fd47;
	fma.rn.f64 	%fd49, %fd42, %fd21, %fd48;
	fma.rn.f64 	%fd50, %fd42, %fd33, %fd49;
	fma.rn.f64 	%fd51, %fd46, %fd21, %fd50;
	mul.rn.f64 	%fd52, %fd39, %fd47;
	neg.f64 	%fd53, %fd52;
	fma.rn.f64 	%fd54, %fd39, %fd47, %fd53;
	fma.rn.f64 	%fd55, %fd39, %fd51, %fd54;
	fma.rn.f64 	%fd56, %fd41, %fd47, %fd55;
	add.f64 	%fd57, %fd52, %fd56;
	sub.f64 	%fd58, %fd52, %fd57;
	add.f64 	%fd59, %fd56, %fd58;
	add.f64 	%fd60, %fd21, %fd57;
	sub.f64 	%fd61, %fd21, %fd60;
	add.f64 	%fd62, %fd57, %fd61;
	add.f64 	%fd63, %fd59, %fd62;
	add.f64 	%fd64, %fd33, %fd63;
	add.f64 	%fd65, %fd60, %fd64;
	sub.f64 	%fd66, %fd60, %fd65;
	add.f64 	%fd67, %fd64, %fd66;
	xor.b32  	%r25, %r48, -2147483648;
	mov.b32 	%r26, 1127219200;
	mov.b64 	%fd68, {%r25, %r26};
	mov.b32 	%r27, -2147483648;
	mov.b64 	%fd69, {%r27, %r26};
	sub.f64 	%fd70, %fd68, %fd69;
	fma.rn.f64 	%fd71, %fd70, 0d3FE62E42FEFA39EF, %fd65;
	fma.rn.f64 	%fd72, %fd70, 0dBFE62E42FEFA39EF, %fd71;
	sub.f64 	%fd73, %fd72, %fd65;
	sub.f64 	%fd74, %fd67, %fd73;
	fma.rn.f64 	%fd75, %fd70, 0d3C7ABC9E3B39803F, %fd74;
	add.f64 	%fd76, %fd71, %fd75;
	sub.f64 	%fd77, %fd71, %fd76;
	add.f64 	%fd78, %fd75, %fd77;
	{
	.reg .b32 %temp; 
	mov.b64 	{%temp, %r28}, %fd11;
	}
	{
	.reg .b32 %temp; 
	mov.b64 	{%r29, %temp}, %fd11;
	}
	shl.b32 	%r30, %r28, 1;
	setp.gt.u32 	%p3, %r30, -33554433;
	and.b32  	%r31, %r28, -15728641;
	selp.b32 	%r32, %r31, %r28, %p3;
	mov.b64 	%fd79, {%r29, %r32};
	mul.rn.f64 	%fd80, %fd76, %fd79;
	neg.f64 	%fd81, %fd80;
	fma.rn.f64 	%fd82, %fd76, %fd79, %fd81;
	fma.rn.f64 	%fd83, %fd78, %fd79, %fd82;
	add.f64 	%fd4, %fd80, %fd83;
	sub.f64 	%fd84, %fd80, %fd4;
	add.f64 	%fd5, %fd83, %fd84;
	fma.rn.f64 	%fd85, %fd4, 0d3FF71547652B82FE, 0d4338000000000000;
	{
	.reg .b32 %temp; 
	mov.b64 	{%r13, %temp}, %fd85;
	}
	mov.f64 	%fd86, 0dC338000000000000;
	add.rn.f64 	%fd87, %fd85, %fd86;
	fma.rn.f64 	%fd88, %fd87, 0dBFE62E42FEFA39EF, %fd4;
	fma.rn.f64 	%fd89, %fd87, 0dBC7ABC9E3B39803F, %fd88;
	fma.rn.f64 	%fd90, %fd89, 0d3E5ADE1569CE2BDF, 0d3E928AF3FCA213EA;
	fma.rn.f64 	%fd91, %fd90, %fd89, 0d3EC71DEE62401315;
	fma.rn.f64 	%fd92, %fd91, %fd89, 0d3EFA01997C89EB71;
	fma.rn.f64 	%fd93, %fd92, %fd89, 0d3F2A01A014761F65;
	fma.rn.f64 	%fd94, %fd93, %fd89, 0d3F56C16C1852B7AF;
	fma.rn.f64 	%fd95, %fd94, %fd89, 0d3F81111111122322;
	fma.rn.f64 	%fd96, %fd95, %fd89, 0d3FA55555555502A1;
	fma.rn.f64 	%fd97, %fd96, %fd89, 0d3FC5555555555511;
	fma.rn.f64 	%fd98, %fd97, %fd89, 0d3FE000000000000B;
	fma.rn.f64 	%fd99, %fd98, %fd89, 0d3FF0000000000000;
	fma.rn.f64 	%fd100, %fd99, %fd89, 0d3FF0000000000000;
	{
	.reg .b32 %temp; 
	mov.b64 	{%r14, %temp}, %fd100;
	}
	{
	.reg .b32 %temp; 
	mov.b64 	{%temp, %r15}, %fd100;
	}
	shl.b32 	%r33, %r13, 20;
	add.s32 	%r34, %r33, %r15;
	mov.b64 	%fd108, {%r14, %r34};
	{
	.reg .b32 %temp; 
	mov.b64 	{%temp, %r35}, %fd4;
	}
	mov.b32 	%f2, %r35;
	abs.f32 	%f1, %f2;
	setp.lt.f32 	%p4, %f1, 0f4086232B;
	@%p4 bra 	$L__BB3_7;
	setp.lt.f64 	%p5, %fd4, 0d0000000000000000;
	add.f64 	%fd101, %fd4, 0d7FF0000000000000;
	selp.f64 	%fd108, 0d0000000000000000, %fd101, %p5;
	setp.geu.f32 	%p6, %f1, 0f40874800;
	@%p6 bra 	$L__BB3_7;
	shr.u32 	%r36, %r13, 31;
	add.s32 	%r37, %r13, %r36;
	shr.s32 	%r38, %r37, 1;
	shl.b32 	%r39, %r38, 20;
	add.s32 	%r40, %r15, %r39;
	mov.b64 	%fd102, {%r14, %r40};
	sub.s32 	%r41, %r13, %r38;
	shl.b32 	%r42, %r41, 20;
	add.s32 	%r43, %r42, 1072693248;
	mov.b32 	%r44, 0;
	mov.b64 	%fd103, {%r44, %r43};
	mul.f64 	%fd108, %fd103, %fd102;
$L__BB3_7:
	abs.f64 	%fd104, %fd108;
	setp.eq.f64 	%p7, %fd104, 0d7FF0000000000000;
	fma.rn.f64 	%fd105, %fd108, %fd5, %fd108;
	selp.f64 	%fd106, %fd108, %fd105, %p7;
	st.param.f64 	[func_retval0], %fd106;
	ret;

}


// ===== COMPILED SASS (sm_100) =====

	.target	sm_100

	.elftype	@"ET_EXEC"


//--------------------- .note.nv.tkinfo           --------------------------
	.section	.note.nv.tkinfo,"",@"SHT_NOTE"
	.sectionflags	@"SHF_NOTE_NV_TKINFO"
	.tkinfo
        /*0018*/ 	.word	0x00000002
        /*0030*/ 	.string	""
        /*0030*/ 	.string	"ptxas"
        /*0030*/ 	.string	"Cuda compilation tools, release 13.0, V13.0.88"
        /*0030*/ 	.string	"Build cuda_13.0.r13.0/compiler.36424714_0"
        /*0030*/ 	.string	"-arch sm_100 -m 64 "



//--------------------- .note.nv.cuinfo           --------------------------
	.section	.note.nv.cuinfo,"",@"SHT_NOTE"
	.sectionflags	@"SHF_NOTE_NV_CUINFO"
        /*0018*/ 	.short	0x0002
        /*001a*/ 	.short	0x0064
        /*001c*/ 	.short	0x0082
	.zero		2


//--------------------- .nv.info                  --------------------------
	.section	.nv.info,"",@"SHT_CUDA_INFO"
	.align	4


	//----- nvinfo : EIATTR_REGCOUNT
	.align		4
        /*0000*/ 	.byte	0x04, 0x2f
        /*0002*/ 	.short	(.L_3 - .L_2)
	.align		4
.L_2:
        /*0004*/ 	.word	index@(_Z18influence_functionPddiid)
        /*0008*/ 	.word	0x00000040


	//----- nvinfo : EIATTR_FRAME_SIZE
	.align		4
.L_3:
        /*000c*/ 	.byte	0x04, 0x11
        /*000e*/ 	.short	(.L_5 - .L_4)
	.align		4
.L_4:
        /*0010*/ 	.word	index@($_Z18influence_functionPddiid$__internal_trig_reduction_slowpathd)
        /*0014*/ 	.word	0x00000038


	//----- nvinfo : EIATTR_FRAME_SIZE
	.align		4
.L_5:
        /*0018*/ 	.byte	0x04, 0x11
        /*001a*/ 	.short	(.L_7 - .L_6)
	.align		4
.L_6:
        /*001c*/ 	.word	index@($_Z18influence_functionPddiid$__internal_accurate_pow)
        /*0020*/ 	.word	0x00000038


	//----- nvinfo : EIATTR_FRAME_SIZE
	.align		4
.L_7:
        /*0024*/ 	.byte	0x04, 0x11
        /*0026*/ 	.short	(.L_9 - .L_8)
	.align		4
.L_8:
        /*0028*/ 	.word	index@($__internal_1_$__cuda_sm20_div_rn_f64_full)
        /*002c*/ 	.word	0x00000038


	//----- nvinfo : EIATTR_FRAME_SIZE
	.align		4
.L_9:
        /*0030*/ 	.byte	0x04, 0x11
        /*0032*/ 	.short	(.L_11 - .L_10)
	.align		4
.L_10:
        /*0034*/ 	.word	index@($__internal_0_$__cuda_sm20_dblrcp_rn_slowpath_v3)
        /*0038*/ 	.word	0x00000038


	//----- nvinfo : EIATTR_FRAME_SIZE
	.align		4
.L_11:
        /*003c*/ 	.byte	0x04, 0x11
        /*003e*/ 	.short	(.L_13 - .L_12)
	.align		4
.L_12:
        /*0040*/ 	.word	index@(_Z18influence_functionPddiid)
        /*0044*/ 	.word	0x00000038


	//----- nvinfo : EIATTR_REGCOUNT
	.align		4
.L_13:
        /*0048*/ 	.byte	0x04, 0x2f
        /*004a*/ 	.short	(.L_15 - .L_14)
	.align		4
.L_14:
        /*004c*/ 	.word	index@(_Z9convolutePdS_i)
        /*0050*/ 	.word	0x0000000c


	//----- nvinfo : EIATTR_FRAME_SIZE
	.align		4
.L_15:
        /*0054*/ 	.byte	0x04, 0x11
        /*0056*/ 	.short	(.L_17 - .L_16)
	.align		4
.L_16:
        /*0058*/ 	.word	index@(_Z9convolutePdS_i)
        /*005c*/ 	.word	0x00000000


	//----- nvinfo : EIATTR_MIN_STACK_SIZE
	.align		4
.L_17:
        /*0060*/ 	.byte	0x04, 0x12
        /*0062*/ 	.short	(.L_19 - .L_18)
	.align		4
.L_18:
        /*0064*/ 	.word	index@(_Z9convolutePdS_i)
        /*0068*/ 	.word	0x00000000


	//----- nvinfo : EIATTR_MIN_STACK_SIZE
	.align		4
.L_19:
        /*006c*/ 	.byte	0x04, 0x12
        /*006e*/ 	.short	(.L_21 - .L_20)
	.align		4
.L_20:
        /*0070*/ 	.word	index@(_Z18influence_functionPddiid)
        /*0074*/ 	.word	0x00000038
.L_21:


//--------------------- .nv.compat                --------------------------
	.section	.nv.compat,"",@"SHT_CUDA_COMPAT_INFO"
	.align	4
        /*0000*/ 	.byte	0x02, 0x09, 0x00, 0x00, 0x02, 0x02, 0x01, 0x00, 0x02, 0x05, 0x05, 0x00, 0x03, 0x07, 0x01, 0x01
        /*0010*/ 	.byte	0x02, 0x03, 0x00, 0x00, 0x02, 0x06, 0x01, 0x00, 0x04, 0x0b, 0x08, 0x00, 0x01, 0x00, 0x00, 0x00
        /*0020*/ 	.byte	0x00, 0x00, 0x00, 0x00


//--------------------- .nv.info._Z9convolutePdS_i --------------------------
	.section	.nv.info._Z9convolutePdS_i,"",@"SHT_CUDA_INFO"
	.sectionflags	@""
	.align	4


	//----- nvinfo : EIATTR_CUDA_API_VERSION
	.align		4
        /*0000*/ 	.byte	0x04, 0x37
        /*0002*/ 	.short	(.L_23 - .L_22)
.L_22:
        /*0004*/ 	.word	0x00000082


	//----- nvinfo : EIATTR_KPARAM_INFO
	.align		4
.L_23:
        /*0008*/ 	.byte	0x04, 0x17
        /*000a*/ 	.short	(.L_25 - .L_24)
.L_24:
        /*000c*/ 	.word	0x00000000
        /*0010*/ 	.short	0x0002
        /*0012*/ 	.short	0x0010
        /*0014*/ 	.byte	0x00, 0xf0, 0x11, 0x00


	//----- nvinfo : EIATTR_KPARAM_INFO
	.align		4
.L_25:
        /*0018*/ 	.byte	0x04, 0x17
        /*001a*/ 	.short	(.L_27 - .L_26)
.L_26:
        /*001c*/ 	.word	0x00000000
        /*0020*/ 	.short	0x0001
        /*0022*/ 	.short	0x0008
        /*0024*/ 	.byte	0x00, 0xf5, 0x21, 0x00


	//----- nvinfo : EIATTR_KPARAM_INFO
	.align		4
.L_27:
        /*0028*/ 	.byte	0x04, 0x17
        /*002a*/ 	.short	(.L_29 - .L_28)
.L_28:
        /*002c*/ 	.word	0x00000000
        /*0030*/ 	.short	0x0000
        /*0032*/ 	.short	0x0000
        /*0034*/ 	.byte	0x00, 0xf5, 0x21, 0x00


	//----- nvinfo : EIATTR_SPARSE_MMA_MASK
	.align		4
.L_29:
        /*0038*/ 	.byte	0x03, 0x50
        /*003a*/ 	.short	0x0000


	//----- nvinfo : EIATTR_MAXREG_COUNT
	.align		4
        /*003c*/ 	.byte	0x03, 0x1b
        /*003e*/ 	.short	0x00ff


	//----- nvinfo : EIATTR_MERCURY_ISA_VERSION
	.align		4
        /*0040*/ 	.byte	0x03, 0x5f
        /*0042*/ 	.short	0x0101


	//----- nvinfo : EIATTR_VRC_CTA_INIT_COUNT
	.align		4
        /*0044*/ 	.byte	0x02, 0x4a
	.zero		1
	.zero		1


	//----- nvinfo : EIATTR_EXIT_INSTR_OFFSETS
	.align		4
        /*0048*/ 	.byte	0x04, 0x1c
        /*004a*/ 	.short	(.L_31 - .L_30)


	//   ....[0]....
.L_30:
        /*004c*/ 	.word	0x00000140


	//----- nvinfo : EIATTR_CBANK_PARAM_SIZE
	.align		4
.L_31:
        /*0050*/ 	.byte	0x03, 0x19
        /*0052*/ 	.short	0x0014


	//----- nvinfo : EIATTR_PARAM_CBANK
	.align		4
        /*0054*/ 	.byte	0x04, 0x0a
        /*0056*/ 	.short	(.L_33 - .L_32)
	.align		4
.L_32:
        /*0058*/ 	.word	index@(.nv.constant0._Z9convolutePdS_i)
        /*005c*/ 	.short	0x0380
        /*005e*/ 	.short	0x0014


	//----- nvinfo : EIATTR_SW_WAR
	.align		4
.L_33:
        /*0060*/ 	.byte	0x04, 0x36
        /*0062*/ 	.short	(.L_35 - .L_34)
.L_34:
        /*0064*/ 	.word	0x00000008
.L_35:


//--------------------- .nv.info._Z18influence_functionPddiid --------------------------
	.section	.nv.info._Z18influence_functionPddiid,"",@"SHT_CUDA_INFO"
	.sectionflags	@""
	.align	4


	//----- nvinfo : EIATTR_CUDA_API_VERSION
	.align		4
        /*0000*/ 	.byte	0x04, 0x37
        /*0002*/ 	.short	(.L_37 - .L_36)
.L_36:
        /*0004*/ 	.word	0x00000082


	//----- nvinfo : EIATTR_KPARAM_INFO
	.align		4
.L_37:
        /*0008*/ 	.byte	0x04, 0x17
        /*000a*/ 	.short	(.L_39 - .L_38)
.L_38:
        /*000c*/ 	.word	0x00000000
        /*0010*/ 	.short	0x0004
        /*0012*/ 	.short	0x0018
        /*0014*/ 	.byte	0x00, 0xf0, 0x21, 0x00


	//----- nvinfo : EIATTR_KPARAM_INFO
	.align		4
.L_39:
        /*0018*/ 	.byte	0x04, 0x17
        /*001a*/ 	.short	(.L_41 - .L_40)
.L_40:
        /*001c*/ 	.word	0x00000000
        /*0020*/ 	.short	0x0003
        /*0022*/ 	.short	0x0014
        /*0024*/ 	.byte	0x00, 0xf0, 0x11, 0x00


	//----- nvinfo : EIATTR_KPARAM_INFO
	.align		4
.L_41:
        /*0028*/ 	.byte	0x04, 0x17
        /*002a*/ 	.short	(.L_43 - .L_42)
.L_42:
        /*002c*/ 	.word	0x00000000
        /*0030*/ 	.short	0x0002
        /*0032*/ 	.short	0x0010
        /*0034*/ 	.byte	0x00, 0xf0, 0x11, 0x00


	//----- nvinfo : EIATTR_KPARAM_INFO
	.align		4
.L_43:
        /*0038*/ 	.byte	0x04, 0x17
        /*003a*/ 	.short	(.L_45 - .L_44)
.L_44:
        /*003c*/ 	.word	0x00000000
        /*0040*/ 	.short	0x0001
        /*0042*/ 	.short	0x0008
        /*0044*/ 	.byte	0x00, 0xf0, 0x21, 0x00


	//----- nvinfo : EIATTR_KPARAM_INFO
	.align		4
.L_45:
        /*0048*/ 	.byte	0x04, 0x17
        /*004a*/ 	.short	(.L_47 - .L_46)
.L_46:
        /*004c*/ 	.word	0x00000000
        /*0050*/ 	.short	0x0000
        /*0052*/ 	.short	0x0000
        /*0054*/ 	.byte	0x00, 0xf5, 0x21, 0x00


	//----- nvinfo : EIATTR_SPARSE_MMA_MASK
	.align		4
.L_47:
        /*0058*/ 	.byte	0x03, 0x50
        /*005a*/ 	.short	0x0000


	//----- nvinfo : EIATTR_MAXREG_COUNT
	.align		4
        /*005c*/ 	.byte	0x03, 0x1b
        /*005e*/ 	.short	0x00ff


	//----- nvinfo : EIATTR_MERCURY_ISA_VERSION
	.align		4
        /*0060*/ 	.byte	0x03, 0x5f
        /*0062*/ 	.short	0x0101


	//----- nvinfo : EIATTR_VRC_CTA_INIT_COUNT
	.align		4
        /*0064*/ 	.byte	0x02, 0x4a
	.zero		1
	.zero		1


	//----- nvinfo : EIATTR_EXIT_INSTR_OFFSETS
	.align		4
        /*0068*/ 	.byte	0x04, 0x1c
        /*006a*/ 	.short	(.L_49 - .L_48)


	//   ....[0]....
.L_48:
        /*006c*/ 	.word	0x00000b50


	//   ....[1]....
        /*0070*/ 	.word	0x000069b0


	//----- nvinfo : EIATTR_CRS_STACK_SIZE
	.align		4
.L_49:
        /*0074*/ 	.byte	0x04, 0x1e
        /*0076*/ 	.short	(.L_51 - .L_50)
.L_50:
        /*0078*/ 	.word	0x00000000


	//----- nvinfo : EIATTR_CBANK_PARAM_SIZE
	.align		4
.L_51:
        /*007c*/ 	.byte	0x03, 0x19
        /*007e*/ 	.short	0x0020


	//----- nvinfo : EIATTR_PARAM_CBANK
	.align		4
        /*0080*/ 	.byte	0x04, 0x0a
        /*0082*/ 	.short	(.L_53 - .L_52)
	.align		4
.L_52:
        /*0084*/ 	.word	index@(.nv.constant0._Z18influence_functionPddiid)
        /*0088*/ 	.short	0x0380
        /*008a*/ 	.short	0x0020


	//----- nvinfo : EIATTR_SW_WAR
	.align		4
.L_53:
        /*008c*/ 	.byte	0x04, 0x36
        /*008e*/ 	.short	(.L_55 - .L_54)
.L_54:
        /*0090*/ 	.word	0x00000008
.L_55:


//--------------------- .nv.callgraph             --------------------------
	.section	.nv.callgraph,"",@"SHT_CUDA_CALLGRAPH"
	.align	4
	.sectionentsize	8
	.align		4
        /*0000*/ 	.word	0x00000000
	.align		4
        /*0004*/ 	.word	0xffffffff
	.align		4
        /*0008*/ 	.word	0x00000000
	.align		4
        /*000c*/ 	.word	0xfffffffe
	.align		4
        /*0010*/ 	.word	0x00000000
	.align		4
        /*0014*/ 	.word	0xfffffffd
	.align		4
        /*0018*/ 	.word	0x00000000
	.align		4
        /*001c*/ 	.word	0xfffffffc


//--------------------- .nv.constant4             --------------------------
	.section	.nv.constant4,"a",@progbits
	.align	8
	.align		8
.nv.constant4:
        /*0000*/ 	.dword	__cudart_i2opi_d
	.align		8
        /*0008*/ 	.dword	__cudart_sin_cos_coeffs


//--------------------- .text._Z9convolutePdS_i   --------------------------
	.section	.text._Z9convolutePdS_i,"ax",@progbits
	.align	128
        .global         _Z9convolutePdS_i
        .type           _Z9convolutePdS_i,@function
        .size           _Z9convolutePdS_i,(.L_x_121 - _Z9convolutePdS_i)
        .other          _Z9convolutePdS_i,@"STO_CUDA_ENTRY STV_DEFAULT"
_Z9convolutePdS_i:
.text._Z9convolutePdS_i:
[----:B------:R-:W-:Y:S01]  /*0000*/  LDC R1, c[0x0][0x37c] ;  /* 0x0000df00ff017b82 */ /* 0x000fe20000000800 */
[----:B------:R-:W0:Y:S07]  /*0010*/  S2R R0, SR_CTAID.Y ;  /* 0x0000000000007919 */ /* 0x000e2e0000002600 */
[----:B------:R-:W1:Y:S01]  /*0020*/  S2UR UR5, SR_CTAID.X ;  /* 0x00000000000579c3 */ /* 0x000e620000002500 */
[----:B------:R-:W1:Y:S01]  /*0030*/  LDCU UR4, c[0x0][0x360] ;  /* 0x00006c00ff0477ac */ /* 0x000e620008000800 */
[----:B------:R-:W2:Y:S01]  /*0040*/  S2R R7, SR_TID.X ;  /* 0x0000000000077919 */ /* 0x000ea20000002100 */
[----:B------:R-:W0:Y:S05]  /*0050*/  LDCU UR8, c[0x0][0x364] ;  /* 0x00006c80ff0877ac */ /* 0x000e2a0008000800 */
[----:B------:R-:W3:Y:S01]  /*0060*/  LDC R9, c[0x0][0x390] ;  /* 0x0000e400ff097b82 */ /* 0x000ee20000000800 */
[----:B------:R-:W4:Y:S07]  /*0070*/  LDCU.64 UR6, c[0x0][0x358] ;  /* 0x00006b00ff0677ac */ /* 0x000f2e0008000a00 */
[----:B------:R-:W5:Y:S08]  /*0080*/  LDC.64 R2, c[0x0][0x380] ;  /* 0x0000e000ff027b82 */ /* 0x000f700000000a00 */
[----:B------:R-:W4:Y:S01]  /*0090*/  LDC.64 R4, c[0x0][0x388] ;  /* 0x0000e200ff047b82 */ /* 0x000f220000000a00 */
[----:B-1----:R-:W-:Y:S01]  /*00a0*/  UIMAD UR4, UR4, UR5, URZ ;  /* 0x00000005040472a4 */ /* 0x002fe2000f8e02ff */
[----:B0-----:R-:W-:-:S05]  /*00b0*/  IMAD R0, R0, UR8, RZ ;  /* 0x0000000800007c24 */ /* 0x001fca000f8e02ff */
[----:B---3--:R-:W-:-:S04]  /*00c0*/  IMAD R0, R9, UR4, R0 ;  /* 0x0000000409007c24 */ /* 0x008fc8000f8e0200 */
[----:B--2---:R-:W-:-:S04]  /*00d0*/  IMAD R7, R0, R9, R7 ;  /* 0x0000000900077224 */ /* 0x004fc800078e0207 */
[----:B-----5:R-:W-:-:S04]  /*00e0*/  IMAD.WIDE R2, R7, 0x8, R2 ;  /* 0x0000000807027825 */ /* 0x020fc800078e0202 */
[----:B----4-:R-:W-:Y:S02]  /*00f0*/  IMAD.WIDE R4, R7, 0x8, R4 ;  /* 0x0000000807047825 */ /* 0x010fe400078e0204 */
[----:B------:R-:W2:Y:S04]  /*0100*/  LDG.E.64 R2, desc[UR6][R2.64] ;  /* 0x0000000602027981 */ /* 0x000ea8000c1e1b00 */
[----:B------:R-:W2:Y:S02]  /*0110*/  LDG.E.64 R6, desc[UR6][R4.64] ;  /* 0x0000000604067981 */ /* 0x000ea4000c1e1b00 */
[----:B--2---:R-:W-:-:S07]  /*0120*/  DMUL R6, R2, R6 ;  /* 0x0000000602067228 */ /* 0x004fce0000000000 */
[----:B------:R-:W-:Y:S01]  /*0130*/  STG.E.64 desc[UR6][R4.64], R6 ;  /* 0x0000000604007986 */ /* 0x000fe2000c101b06 */
[----:B------:R-:W-:Y:S05]  /*0140*/  EXIT ;  /* 0x000000000000794d */ /* 0x000fea0003800000 */
.L_x_0:
[----:B------:R-:W-:-:S00]  /*0150*/  BRA `(.L_x_0) ;  /* 0xfffffffc00fc7947 */ /* 0x000fc0000383ffff */
[----:B------:R-:W-:-:S00]  /*0160*/  NOP ;  /* 0x0000000000007918 */ /* 0x000fc00000000000 */
        /* <DEDUP_REMOVED lines=9> */
.L_x_121:


//--------------------- .text._Z18influence_functionPddiid --------------------------
	.section	.text._Z18influence_functionPddiid,"ax",@progbits
	.align	128
        .global         _Z18influence_functionPddiid
        .type           _Z18influence_functionPddiid,@function
        .size           _Z18influence_functionPddiid,(.L_x_120 - _Z18influence_functionPddiid)
        .other          _Z18influence_functionPddiid,@"STO_CUDA_ENTRY STV_DEFAULT"
_Z18influence_functionPddiid:
.text._Z18influence_functionPddiid:
[----:B------:R-:W0:Y:S08]  /*0000*/  LDC R1, c[0x0][0x37c] ;  /* 0x0000df00ff017b82 */ /* 0x000e300000000800 */
[----:B------:R-:W1:Y:S01]  /*0010*/  LDC R0, c[0x0][0x38c] ;  /* 0x0000e300ff007b82 */ /* 0x000e620000000800 */
[----:B0-----:R-:W-:-:S05]  /*0020*/  VIADD R1, R1, 0xffffffc8 ;  /* 0xffffffc801017836 */ /* 0x001fca0000000000 */
[----:B------:R-:W-:Y:S02]  /*0030*/  R2UR UR10, R1 ;  /* 0x00000000010a72ca */ /* 0x000fe400000e0000 */
[----:B------:R-:W0:Y:S01]  /*0040*/  LDC.64 R6, c[0x0][0x388] ;  /* 0x0000e200ff067b82 */ /* 0x000e220000000a00 */
[----:B-1----:R-:W0:Y:S01]  /*0050*/  MUFU.RCP64H R3, R0 ;  /* 0x0000000000037308 */ /* 0x002e220000001800 */
[----:B------:R-:W-:-:S05]  /*0060*/  VIADD R2, R0, 0x300402 ;  /* 0x0030040200027836 */ /* 0x000fca0000000000 */
[----:B------:R-:W-:Y:S01]  /*0070*/  FSETP.GEU.AND P0, PT, |R2|, 5.8789094863358348022e-39, PT ;  /* 0x004004020200780b */ /* 0x000fe20003f0e200 */
[----:B0-----:R-:W-:-:S08]  /*0080*/  DFMA R4, R2, -R6, 1 ;  /* 0x3ff000000204742b */ /* 0x001fd00000000806 */
[----:B------:R-:W-:-:S08]  /*0090*/  DFMA R4, R4, R4, R4 ;  /* 0x000000040404722b */ /* 0x000fd00000000004 */
[----:B------:R-:W-:-:S08]  /*00a0*/  DFMA R4, R2, R4, R2 ;  /* 0x000000040204722b */ /* 0x000fd00000000002 */
[----:B------:R-:W-:-:S08]  /*00b0*/  DFMA R6, R4, -R6, 1 ;  /* 0x3ff000000406742b */ /* 0x000fd00000000806 */
[----:B------:R-:W-:-:S10]  /*00c0*/  DFMA R6, R4, R6, R4 ;  /* 0x000000060406722b */ /* 0x000fd40000000004 */
[----:B------:R-:W-:Y:S02]  /*00d0*/  R2UR UR12, R6 ;  /* 0x00000000060c72ca */ /* 0x000fe400000e0000 */
[----:B------:R-:W-:Y:S01]  /*00e0*/  R2UR UR13, R7 ;  /* 0x00000000070d72ca */ /* 0x000fe200000e0000 */
[----:B------:R-:W-:-:S14]  /*00f0*/  @P0 BRA `(.L_x_1) ;  /* 0x0000000000180947 */ /* 0x000fdc0003800000 */
[----:B------:R-:W-:Y:S02]  /*0100*/  LOP3.LUT R0, R0, 0x7fffffff, RZ, 0xc0, !PT ;  /* 0x7fffffff00007812 */ /* 0x000fe400078ec0ff */
[----:B------:R-:W-:-:S03]  /*0110*/  MOV R10, 0x140 ;  /* 0x00000140000a7802 */ /* 0x000fc60000000f00 */
[----:B------:R-:W-:-:S07]  /*0120*/  VIADD R7, R0, 0xfff00000 ;  /* 0xfff0000000077836 */ /* 0x000fce0000000000 */
[----:B------:R-:W-:Y:S05]  /*0130*/  CALL.REL.NOINC `($__internal_0_$__cuda_sm20_dblrcp_rn_slowpath_v3) ;  /* 0x0000006800207944 */ /* 0x000fea0003c00000 */
[----:B------:R-:W-:Y:S02]  /*0140*/  R2UR UR12, R0 ;  /* 0x00000000000c72ca */ /* 0x000fe400000e0000 */
[----:B------:R-:W-:-:S15]  /*0150*/  R2UR UR13, R4 ;  /* 0x00000000040d72ca */ /* 0x000fde00000e0000 */
.L_x_1:
[----:B------:R-:W0:Y:S01]  /*0160*/  LDCU UR4, c[0x0][0x394] ;  /* 0x00007280ff0477ac */ /* 0x000e220008000800 */
[----:B------:R-:W1:Y:S01]  /*0170*/  S2UR UR5, SR_CTAID.X ;  /* 0x00000000000579c3 */ /* 0x000e620000002500 */
[----:B------:R-:W-:-:S07]  /*0180*/  IMAD.MOV.U32 R2, RZ, RZ, 0x1 ;  /* 0x00000001ff027424 */ /* 0x000fce00078e00ff */
[----:B------:R-:W2:Y:S01]  /*0190*/  S2UR UR6, SR_CTAID.Y ;  /* 0x00000000000679c3 */ /* 0x000ea20000002600 */
[----:B0-----:R-:W0:Y:S01]  /*01a0*/  I2F.F64 R6, UR4 ;  /* 0x0000000400067d12 */ /* 0x001e220008201c00 */
[----:B------:R-:W1:Y:S07]  /*01b0*/  LDCU UR4, c[0x0][0x360] ;  /* 0x00006c00ff0477ac */ /* 0x000e6e0008000800 */
[----:B0-----:R-:W0:Y:S01]  /*01c0*/  MUFU.RCP64H R3, R7 ;  /* 0x0000000700037308 */ /* 0x001e220000001800 */
[----:B-1----:R-:W-:Y:S01]  /*01d0*/  UIMAD UR4, UR4, UR5, URZ ;  /* 0x00000005040472a4 */ /* 0x002fe2000f8e02ff */
[----:B------:R-:W2:Y:S01]  /*01e0*/  LDCU UR5, c[0x0][0x364] ;  /* 0x00006c80ff0577ac */ /* 0x000ea20008000800 */
[----:B0-----:R-:W-:Y:S01]  /*01f0*/  DFMA R4, -R6, R2, 1 ;  /* 0x3ff000000604742b */ /* 0x001fe20000000102 */
[----:B--2---:R-:W-:-:S07]  /*0200*/  UIMAD UR5, UR5, UR6, URZ ;  /* 0x00000006050572a4 */ /* 0x004fce000f8e02ff */
[----:B------:R-:W-:-:S08]  /*0210*/  DFMA R4, R4, R4, R4 ;  /* 0x000000040404722b */ /* 0x000fd00000000004 */
[----:B------:R-:W-:Y:S02]  /*0220*/  DFMA R2, R2, R4, R2 ;  /* 0x000000040202722b */ /* 0x000fe40000000002 */
[----:B------:R-:W0:Y:S06]  /*0230*/  I2F.F64 R4, UR4 ;  /* 0x0000000400047d12 */ /* 0x000e2c0008201c00 */
[----:B------:R-:W-:-:S08]  /*0240*/  DFMA R8, -R6, R2, 1 ;  /* 0x3ff000000608742b */ /* 0x000fd00000000102 */
[----:B------:R-:W-:Y:S01]  /*0250*/  DFMA R8, R2, R8, R2 ;  /* 0x000000080208722b */ /* 0x000fe20000000002 */
[----:B0-----:R-:W-:-:S07]  /*0260*/  FSETP.GEU.AND P1, PT, |R5|, 6.5827683646048100446e-37, PT ;  /* 0x036000000500780b */ /* 0x001fce0003f2e200 */
[----:B------:R-:W-:-:S08]  /*0270*/  DMUL R16, R4, R8 ;  /* 0x0000000804107228 */ /* 0x000fd00000000000 */
[----:B------:R-:W-:-:S08]  /*0280*/  DFMA R2, -R6, R16, R4 ;  /* 0x000000100602722b */ /* 0x000fd00000000104 */
[----:B------:R-:W-:-:S10]  /*0290*/  DFMA R16, R8, R2, R16 ;  /* 0x000000020810722b */ /* 0x000fd40000000010 */
[----:B------:R-:W-:-:S05]  /*02a0*/  FFMA R0, RZ, R7, R17 ;  /* 0x00000007ff007223 */ /* 0x000fca0000000011 */
[----:B------:R-:W-:-:S13]  /*02b0*/  FSETP.GT.AND P0, PT, |R0|, 1.469367938527859385e-39, PT ;  /* 0x001000000000780b */ /* 0x000fda0003f04200 */
[----:B------:R-:W-:Y:S05]  /*02c0*/  @P0 BRA P1, `(.L_x_2) ;  /* 0x00000000001c0947 */ /* 0x000fea0000800000 */
[----:B------:R-:W-:Y:S01]  /*02d0*/  IMAD.MOV.U32 R20, RZ, RZ, R4 ;  /* 0x000000ffff147224 */ /* 0x000fe200078e0004 */
[----:B------:R-:W-:Y:S01]  /*02e0*/  MOV R18, 0x330 ;  /* 0x0000033000127802 */ /* 0x000fe20000000f00 */
[----:B------:R-:W-:Y:S02]  /*02f0*/  IMAD.MOV.U32 R11, RZ, RZ, R5 ;  /* 0x000000ffff0b7224 */ /* 0x000fe400078e0005 */
[----:B------:R-:W-:Y:S02]  /*0300*/  IMAD.MOV.U32 R16, RZ, RZ, R6 ;  /* 0x000000ffff107224 */ /* 0x000fe400078e0006 */
[----:B------:R-:W-:-:S07]  /*0310*/  IMAD.MOV.U32 R17, RZ, RZ, R7 ;  /* 0x000000ffff117224 */ /* 0x000fce00078e0007 */
[----:B------:R-:W-:Y:S05]  /*0320*/  CALL.REL.NOINC `($__internal_1_$__cuda_sm20_div_rn_f64_full) ;  /* 0x0000006800547944 */ /* 0x000fea0003c00000 */
[----:B------:R-:W-:-:S07]  /*0330*/  IMAD.MOV.U32 R17, RZ, RZ, R11 ;  /* 0x000000ffff117224 */ /* 0x000fce00078e000b */
.L_x_2:
[----:B------:R-:W0:Y:S01]  /*0340*/  MUFU.RCP64H R9, R7 ;  /* 0x0000000700097308 */ /* 0x000e220000001800 */
[----:B------:R-:W-:Y:S02]  /*0350*/  IMAD.MOV.U32 R8, RZ, RZ, 0x1 ;  /* 0x00000001ff087424 */ /* 0x000fe400078e00ff */
[----:B------:R-:W-:-:S04]  /*0360*/  IMAD.MOV.U32 R13, RZ, RZ, 0x3fe00000 ;  /* 0x3fe00000ff0d7424 */ /* 0x000fc800078e00ff */
[----:B0-----:R-:W-:-:S08]  /*0370*/  DFMA R2, -R6, R8, 1 ;  /* 0x3ff000000602742b */ /* 0x001fd00000000108 */
[----:B------:R-:W-:Y:S01]  /*0380*/  DFMA R10, R2, R2, R2 ;  /* 0x00000002020a722b */ /* 0x000fe20000000002 */
[----:B------:R-:W-:Y:S01]  /*0390*/  LOP3.LUT R3, R13, 0x80000000, R17, 0xb8, !PT ;  /* 0x800000000d037812 */ /* 0x000fe200078eb811 */
[----:B------:R-:W-:-:S06]  /*03a0*/  IMAD.MOV.U32 R2, RZ, RZ, RZ ;  /* 0x000000ffff027224 */ /* 0x000fcc00078e00ff */
[----:B------:R-:W-:Y:S02]  /*03b0*/  DFMA R8, R8, R10, R8 ;  /* 0x0000000a0808722b */ /* 0x000fe40000000008 */
[----:B------:R-:W-:Y:S01]  /*03c0*/  DADD.RZ R10, R2, R16 ;  /* 0x00000000020a7229 */ /* 0x000fe2000000c010 */
[----:B------:R-:W0:Y:S05]  /*03d0*/  I2F.F64.U32 R2, UR5 ;  /* 0x0000000500027d12 */ /* 0x000e2a0008201800 */
[----:B------:R-:W-:-:S04]  /*03e0*/  DFMA R12, -R6, R8, 1 ;  /* 0x3ff00000060c742b */ /* 0x000fc80000000108 */
[----:B------:R-:W1:Y:S04]  /*03f0*/  FRND.F64.TRUNC R10, R10 ;  /* 0x0000000a000a7313 */ /* 0x000e68000030d800 */
[----:B------:R-:W-:Y:S01]  /*0400*/  DFMA R14, R8, R12, R8 ;  /* 0x0000000c080e722b */ /* 0x000fe20000000008 */
[----:B------:R-:W2:Y:S01]  /*0410*/  S2R R8, SR_TID.X ;  /* 0x0000000000087919 */ /* 0x000ea20000002100 */
[----:B0-----:R-:W-:-:S06]  /*0420*/  FSETP.GEU.AND P1, PT, |R3|, 6.5827683646048100446e-37, PT ;  /* 0x036000000300780b */ /* 0x001fcc0003f2e200 */
[----:B------:R-:W-:Y:S02]  /*0430*/  DMUL R16, R14, R2 ;  /* 0x000000020e107228 */ /* 0x000fe40000000000 */
[----:B-1----:R-:W-:-:S06]  /*0440*/  DFMA R12, R6, -R10, R4 ;  /* 0x8000000a060c722b */ /* 0x002fcc0000000004 */
[----:B------:R-:W-:Y:S01]  /*0450*/  DFMA R4, -R6, R16, R2 ;  /* 0x000000100604722b */ /* 0x000fe20000000102 */
[----:B------:R-:W0:Y:S07]  /*0460*/  F2I.F64.TRUNC R0, R12 ;  /* 0x0000000c00007311 */ /* 0x000e2e000030d100 */
[----:B------:R-:W-:Y:S01]  /*0470*/  DFMA R16, R14, R4, R16 ;  /* 0x000000040e10722b */ /* 0x000fe20000000010 */
[----:B0-----:R0:W-:Y:S09]  /*0480*/  STL [R1], R0 ;  /* 0x0000000001007387 */ /* 0x0011f20000100800 */
[----:B------:R-:W-:-:S05]  /*0490*/  FFMA R4, RZ, R7, R17 ;  /* 0x00000007ff047223 */ /* 0x000fca0000000011 */
[----:B------:R-:W-:-:S13]  /*04a0*/  FSETP.GT.AND P0, PT, |R4|, 1.469367938527859385e-39, PT ;  /* 0x001000000400780b */ /* 0x000fda0003f04200 */
[----:B0-2---:R-:W-:Y:S05]  /*04b0*/  @P0 BRA P1, `(.L_x_3) ;  /* 0x00000000001c0947 */ /* 0x005fea0000800000 */
[----:B------:R-:W-:Y:S01]  /*04c0*/  IMAD.MOV.U32 R20, RZ, RZ, R2 ;  /* 0x000000ffff147224 */ /* 0x000fe200078e0002 */
[----:B------:R-:W-:Y:S01]  /*04d0*/  MOV R18, 0x520 ;  /* 0x0000052000127802 */ /* 0x000fe20000000f00 */
[----:B------:R-:W-:Y:S02]  /*04e0*/  IMAD.MOV.U32 R11, RZ, RZ, R3 ;  /* 0x000000ffff0b7224 */ /* 0x000fe400078e0003 */
[----:B------:R-:W-:Y:S02]  /*04f0*/  IMAD.MOV.U32 R16, RZ, RZ, R6 ;  /* 0x000000ffff107224 */ /* 0x000fe400078e0006 */
[----:B------:R-:W-:-:S07]  /*0500*/  IMAD.MOV.U32 R17, RZ, RZ, R7 ;  /* 0x000000ffff117224 */ /* 0x000fce00078e0007 */
[----:B------:R-:W-:Y:S05]  /*0510*/  CALL.REL.NOINC `($__internal_1_$__cuda_sm20_div_rn_f64_full) ;  /* 0x0000006400d87944 */ /* 0x000fea0003c00000 */
[----:B------:R-:W-:-:S07]  /*0520*/  IMAD.MOV.U32 R17, RZ, RZ, R11 ;  /* 0x000000ffff117224 */ /* 0x000fce00078e000b */
.L_x_3:
[----:B------:R-:W0:Y:S01]  /*0530*/  MUFU.RCP64H R11, R7 ;  /* 0x00000007000b7308 */ /* 0x000e220000001800 */
[----:B------:R-:W-:Y:S01]  /*0540*/  IMAD.MOV.U32 R10, RZ, RZ, 0x1 ;  /* 0x00000001ff0a7424 */ /* 0x000fe200078e00ff */
[----:B------:R-:W-:Y:S01]  /*0550*/  BSSY.RECONVERGENT B1, `(.L_x_4) ;  /* 0x000001d000017945 */ /* 0x000fe20003800200 */
[----:B------:R-:W-:-:S04]  /*0560*/  IMAD.MOV.U32 R9, RZ, RZ, 0x3fe00000 ;  /* 0x3fe00000ff097424 */ /* 0x000fc800078e00ff */
[----:B0-----:R-:W-:-:S08]  /*0570*/  DFMA R4, -R6, R10, 1 ;  /* 0x3ff000000604742b */ /* 0x001fd0000000010a */
[----:B------:R-:W-:Y:S01]  /*0580*/  DFMA R12, R4, R4, R4 ;  /* 0x00000004040c722b */ /* 0x000fe20000000004 */
[----:B------:R-:W-:Y:S01]  /*0590*/  LOP3.LUT R5, R9, 0x80000000, R17, 0xb8, !PT ;  /* 0x8000000009057812 */ /* 0x000fe200078eb811 */
[----:B------:R-:W-:-:S06]  /*05a0*/  IMAD.MOV.U32 R4, RZ, RZ, RZ ;  /* 0x000000ffff047224 */ /* 0x000fcc00078e00ff */
[----:B------:R-:W-:Y:S02]  /*05b0*/  DFMA R12, R10, R12, R10 ;  /* 0x0000000c0a0c722b */ /* 0x000fe4000000000a */
[----:B------:R-:W-:Y:S01]  /*05c0*/  DADD.RZ R10, R4, R16 ;  /* 0x00000000040a7229 */ /* 0x000fe2000000c010 */
[----:B------:R-:W0:Y:S05]  /*05d0*/  I2F.F64.U32 R4, R8 ;  /* 0x0000000800047312 */ /* 0x000e2a0000201800 */
[----:B------:R-:W-:-:S04]  /*05e0*/  DFMA R14, -R6, R12, 1 ;  /* 0x3ff00000060e742b */ /* 0x000fc8000000010c */
[----:B------:R-:W1:Y:S04]  /*05f0*/  FRND.F64.TRUNC R10, R10 ;  /* 0x0000000a000a7313 */ /* 0x000e68000030d800 */
[----:B------:R-:W-:Y:S01]  /*0600*/  DFMA R18, R12, R14, R12 ;  /* 0x0000000e0c12722b */ /* 0x000fe2000000000c */
[----:B0-----:R-:W-:-:S07]  /*0610*/  FSETP.GEU.AND P1, PT, |R5|, 6.5827683646048100446e-37, PT ;  /* 0x036000000500780b */ /* 0x001fce0003f2e200 */
[----:B------:R-:W-:Y:S02]  /*0620*/  DMUL R16, R18, R4 ;  /* 0x0000000412107228 */ /* 0x000fe40000000000 */
[----:B-1----:R-:W-:-:S06]  /*0630*/  DFMA R12, R6, -R10, R2 ;  /* 0x8000000a060c722b */ /* 0x002fcc0000000002 */
[----:B------:R-:W-:Y:S01]  /*0640*/  DFMA R14, -R6, R16, R4 ;  /* 0x00000010060e722b */ /* 0x000fe20000000104 */
[----:B------:R-:W0:Y:S07]  /*0650*/  F2I.F64.TRUNC R2, R12 ;  /* 0x0000000c00027311 */ /* 0x000e2e000030d100 */
[----:B------:R-:W-:Y:S01]  /*0660*/  DFMA R16, R18, R14, R16 ;  /* 0x0000000e1210722b */ /* 0x000fe20000000010 */
[----:B0-----:R0:W-:Y:S09]  /*0670*/  STL [R1+0x4], R2 ;  /* 0x0000040201007387 */ /* 0x0011f20000100800 */
[----:B------:R-:W-:-:S05]  /*0680*/  FFMA R3, RZ, R7, R17 ;  /* 0x00000007ff037223 */ /* 0x000fca0000000011 */
[----:B------:R-:W-:-:S13]  /*0690*/  FSETP.GT.AND P0, PT, |R3|, 1.469367938527859385e-39, PT ;  /* 0x001000000300780b */ /* 0x000fda0003f04200 */
[----:B0-----:R-:W-:Y:S05]  /*06a0*/  @P0 BRA P1, `(.L_x_5) ;  /* 0x00000000001c0947 */ /* 0x001fea0000800000 */
[----:B------:R-:W-:Y:S01]  /*06b0*/  IMAD.MOV.U32 R20, RZ, RZ, R4 ;  /* 0x000000ffff147224 */ /* 0x000fe200078e0004 */
[----:B------:R-:W-:Y:S01]  /*06c0*/  MOV R18, 0x710 ;  /* 0x0000071000127802 */ /* 0x000fe20000000f00 */
[----:B------:R-:W-:Y:S02]  /*06d0*/  IMAD.MOV.U32 R11, RZ, RZ, R5 ;  /* 0x000000ffff0b7224 */ /* 0x000fe400078e0005 */
[----:B------:R-:W-:Y:S02]  /*06e0*/  IMAD.MOV.U32 R16, RZ, RZ, R6 ;  /* 0x000000ffff107224 */ /* 0x000fe400078e0006 */
[----:B------:R-:W-:-:S07]  /*06f0*/  IMAD.MOV.U32 R17, RZ, RZ, R7 ;  /* 0x000000ffff117224 */ /* 0x000fce00078e0007 */
[----:B------:R-:W-:Y:S05]  /*0700*/  CALL.REL.NOINC `($__internal_1_$__cuda_sm20_div_rn_f64_full) ;  /* 0x00000064005c7944 */ /* 0x000fea0003c00000 */
[----:B------:R-:W-:-:S07]  /*0710*/  IMAD.MOV.U32 R17, RZ, RZ, R11 ;  /* 0x000000ffff117224 */ /* 0x000fce00078e000b */
.L_x_5:
[----:B------:R-:W-:Y:S05]  /*0720*/  BSYNC.RECONVERGENT B1 ;  /* 0x0000000000017941 */ /* 0x000fea0003800200 */
.L_x_4:
[----:B------:R-:W0:Y:S01]  /*0730*/  LDCU UR7, c[0x0][0x394] ;  /* 0x00007280ff0777ac */ /* 0x000e220008000800 */
[----:B------:R-:W-:Y:S02]  /*0740*/  IABS R14, UR4 ;  /* 0x00000004000e7c13 */ /* 0x000fe40008000000 */
[----:B------:R-:W-:Y:S01]  /*0750*/  ISETP.LE.AND P1, PT, RZ, UR4, PT ;  /* 0x00000004ff007c0c */ /* 0x000fe2000bf23270 */
[----:B------:R-:W1:Y:S01]  /*0760*/  LDCU.64 UR14, c[0x0][0x358] ;  /* 0x00006b00ff0e77ac */ /* 0x000e620008000a00 */
[----:B0-----:R-:W-:-:S04]  /*0770*/  ULEA.HI UR6, UR7, UR7, URZ, 0x1 ;  /* 0x0000000707067291 */ /* 0x001fc8000f8f08ff */
[----:B------:R-:W-:-:S06]  /*0780*/  USHF.R.S32.HI UR6, URZ, 0x1, UR6 ;  /* 0x00000001ff067899 */ /* 0x000fcc0008011406 */
[----:B------:R-:W-:-:S05]  /*0790*/  IMAD.U32 R13, RZ, RZ, UR6 ;  /* 0x00000006ff0d7e24 */ /* 0x000fca000f8e00ff */
[-C--:B------:R-:W-:Y:S02]  /*07a0*/  IABS R12, R13.reuse ;  /* 0x0000000d000c7213 */ /* 0x080fe40000000000 */
[----:B------:R-:W-:Y:S02]  /*07b0*/  IABS R13, R13 ;  /* 0x0000000d000d7213 */ /* 0x000fe40000000000 */
[----:B------:R-:W0:Y:S03]  /*07c0*/  I2F.RP R3, R12 ;  /* 0x0000000c00037306 */ /* 0x000e260000209400 */
[----:B------:R-:W-:-:S05]  /*07d0*/  IMAD.MOV R18, RZ, RZ, -R13 ;  /* 0x000000ffff127224 */ /* 0x000fca00078e0a0d */
[----:B0-----:R-:W0:Y:S02]  /*07e0*/  MUFU.RCP R3, R3 ;  /* 0x0000000300037308 */ /* 0x001e240000001000 */
[----:B0-----:R-:W-:-:S06]  /*07f0*/  VIADD R10, R3, 0xffffffe ;  /* 0x0ffffffe030a7836 */ /* 0x001fcc0000000000 */
[----:B------:R0:W2:Y:S02]  /*0800*/  F2I.FTZ.U32.TRUNC.NTZ R11, R10 ;  /* 0x0000000a000b7305 */ /* 0x0000a4000021f000 */
[----:B0-----:R-:W-:Y:S02]  /*0810*/  IMAD.MOV.U32 R10, RZ, RZ, RZ ;  /* 0x000000ffff0a7224 */ /* 0x001fe400078e00ff */
[----:B--2---:R-:W-:-:S04]  /*0820*/  IMAD.MOV R9, RZ, RZ, -R11 ;  /* 0x000000ffff097224 */ /* 0x004fc800078e0a0b */
[----:B------:R-:W-:-:S04]  /*0830*/  IMAD R9, R9, R12, RZ ;  /* 0x0000000c09097224 */ /* 0x000fc800078e02ff */
[----:B------:R-:W-:-:S04]  /*0840*/  IMAD.HI.U32 R9, R11, R9, R10 ;  /* 0x000000090b097227 */ /* 0x000fc800078e000a */
[----:B------:R-:W-:Y:S02]  /*0850*/  IMAD.MOV.U32 R11, RZ, RZ, 0x3fe00000 ;  /* 0x3fe00000ff0b7424 */ /* 0x000fe400078e00ff */
[----:B------:R-:W-:-:S03]  /*0860*/  IMAD.HI.U32 R3, R9, R14, RZ ;  /* 0x0000000e09037227 */ /* 0x000fc600078e00ff */
[----:B------:R-:W-:Y:S01]  /*0870*/  LOP3.LUT R11, R11, 0x80000000, R17, 0xb8, !PT ;  /* 0x800000000b0b7812 */ /* 0x000fe200078eb811 */
[----:B------:R-:W-:-:S05]  /*0880*/  IMAD R3, R3, R18, R14 ;  /* 0x0000001203037224 */ /* 0x000fca00078e020e */
[----:B------:R-:W-:Y:S01]  /*0890*/  DADD.RZ R10, R10, R16 ;  /* 0x000000000a0a7229 */ /* 0x000fe2000000c010 */
[----:B------:R-:W-:-:S09]  /*08a0*/  ISETP.GT.U32.AND P0, PT, R12, R3, PT ;  /* 0x000000030c00720c */ /* 0x000fd20003f04070 */
[----:B------:R-:W0:Y:S04]  /*08b0*/  FRND.F64.TRUNC R10, R10 ;  /* 0x0000000a000a7313 */ /* 0x000e28000030d800 */
[----:B------:R-:W-:-:S05]  /*08c0*/  @!P0 IMAD.IADD R3, R3, 0x1, -R12 ;  /* 0x0000000103038824 */ /* 0x000fca00078e0a0c */
[----:B------:R-:W-:Y:S01]  /*08d0*/  ISETP.GT.U32.AND P0, PT, R12, R3, PT ;  /* 0x000000030c00720c */ /* 0x000fe20003f04070 */
[----:B0-----:R-:W-:Y:S01]  /*08e0*/  DFMA R4, R6, -R10, R4 ;  /* 0x8000000a0604722b */ /* 0x001fe20000000004 */
[----:B------:R-:W-:-:S11]  /*08f0*/  LOP3.LUT R6, RZ, UR6, RZ, 0x33, !PT ;  /* 0x00000006ff067c12 */ /* 0x000fd6000f8e33ff */
[----:B------:R-:W-:Y:S01]  /*0900*/  @!P0 IMAD.IADD R3, R3, 0x1, -R12 ;  /* 0x0000000103038824 */ /* 0x000fe200078e0a0c */
[----:B------:R-:W-:Y:S01]  /*0910*/  ISETP.NE.AND P0, PT, RZ, UR6, PT ;  /* 0x00000006ff007c0c */ /* 0x000fe2000bf05270 */
[----:B------:R-:W-:Y:S01]  /*0920*/  UIMAD UR6, UR4, UR7, UR5 ;  /* 0x00000007040672a4 */ /* 0x000fe2000f8e0205 */
[----:B------:R-:W0:Y:S01]  /*0930*/  F2I.F64.TRUNC R4, R4 ;  /* 0x0000000400047311 */ /* 0x000e22000030d100 */
[----:B------:R-:W-:-:S05]  /*0940*/  @!P1 IMAD.MOV R3, RZ, RZ, -R3 ;  /* 0x000000ffff039224 */ /* 0x000fca00078e0a03 */
[----:B------:R-:W-:-:S04]  /*0950*/  SEL R3, R6, R3, !P0 ;  /* 0x0000000306037207 */ /* 0x000fc80004000000 */
[----:B------:R-:W-:Y:S01]  /*0960*/  ISETP.NE.AND P1, PT, R3, RZ, PT ;  /* 0x000000ff0300720c */ /* 0x000fe20003f25270 */
[----:B------:R-:W-:Y:S01]  /*0970*/  IMAD.U32 R3, RZ, RZ, UR7 ;  /* 0x00000007ff037e24 */ /* 0x000fe2000f8e00ff */
[----:B0-----:R0:W-:Y:S03]  /*0980*/  STL [R1+0x8], R4 ;  /* 0x0000080401007387 */ /* 0x0011e60000100800 */
[----:B------:R-:W-:-:S08]  /*0990*/  IMAD R3, R3, UR6, R8 ;  /* 0x0000000603037c24 */ /* 0x000fd0000f8e0208 */
[----:B-1----:R-:W-:Y:S05]  /*09a0*/  @!P1 BRA `(.L_x_6) ;  /* 0x00000000006c9947 */ /* 0x002fea0003800000 */
[----:B------:R-:W-:Y:S02]  /*09b0*/  IABS R10, UR5 ;  /* 0x00000005000a7c13 */ /* 0x000fe40008000000 */
[----:B------:R-:W-:-:S03]  /*09c0*/  ISETP.LE.AND P2, PT, RZ, UR5, PT ;  /* 0x00000005ff007c0c */ /* 0x000fc6000bf43270 */
[----:B------:R-:W-:-:S04]  /*09d0*/  IMAD.HI.U32 R5, R9, R10, RZ ;  /* 0x0000000a09057227 */ /* 0x000fc800078e00ff */
[----:B------:R-:W-:-:S05]  /*09e0*/  IMAD R5, R5, R18, R10 ;  /* 0x0000001205057224 */ /* 0x000fca00078e020a */
[----:B------:R-:W-:-:S13]  /*09f0*/  ISETP.GT.U32.AND P1, PT, R12, R5, PT ;  /* 0x000000050c00720c */ /* 0x000fda0003f24070 */
[----:B------:R-:W-:-:S05]  /*0a00*/  @!P1 IMAD.IADD R5, R5, 0x1, -R12 ;  /* 0x0000000105059824 */ /* 0x000fca00078e0a0c */
[----:B------:R-:W-:-:S13]  /*0a10*/  ISETP.GT.U32.AND P1, PT, R12, R5, PT ;  /* 0x000000050c00720c */ /* 0x000fda0003f24070 */
[----:B------:R-:W-:-:S04]  /*0a20*/  @!P1 IMAD.IADD R5, R5, 0x1, -R12 ;  /* 0x0000000105059824 */ /* 0x000fc800078e0a0c */
[----:B------:R-:W-:-:S05]  /*0a30*/  @!P2 IMAD.MOV R5, RZ, RZ, -R5 ;  /* 0x000000ffff05a224 */ /* 0x000fca00078e0a05 */
[----:B------:R-:W-:-:S04]  /*0a40*/  SEL R5, R6, R5, !P0 ;  /* 0x0000000506057207 */ /* 0x000fc80004000000 */
[----:B------:R-:W-:-:S13]  /*0a50*/  ISETP.NE.AND P1, PT, R5, RZ, PT ;  /* 0x000000ff0500720c */ /* 0x000fda0003f25270 */
[----:B------:R-:W-:Y:S05]  /*0a60*/  @!P1 BRA `(.L_x_6) ;  /* 0x00000000003c9947 */ /* 0x000fea0003800000 */
[----:B------:R-:W-:Y:S02]  /*0a70*/  IABS R10, R8 ;  /* 0x00000008000a7213 */ /* 0x000fe40000000000 */
[----:B------:R-:W-:-:S03]  /*0a80*/  ISETP.GE.AND P2, PT, R8, RZ, PT ;  /* 0x000000ff0800720c */ /* 0x000fc60003f46270 */
        /* <DEDUP_REMOVED lines=9> */
[----:B------:R-:W1:Y:S02]  /*0b20*/  @P0 LDC.64 R6, c[0x0][0x380] ;  /* 0x0000e000ff060b82 */ /* 0x000e640000000a00 */
[----:B-1----:R-:W-:-:S05]  /*0b30*/  @P0 IMAD.WIDE R6, R3, 0x8, R6 ;  /* 0x0000000803060825 */ /* 0x002fca00078e0206 */
[----:B------:R1:W-:Y:S01]  /*0b40*/  @P0 STG.E.64 desc[UR14][R6.64], RZ ;  /* 0x000000ff06000986 */ /* 0x0003e2000c101b0e */
[----:B------:R-:W-:Y:S05]  /*0b50*/  @P0 EXIT ;  /* 0x000000000000094d */ /* 0x000fea0003800000 */
.L_x_6:
[----:B------:R-:W2:Y:S01]  /*0b60*/  LDCU UR6, c[0x0][0x39c] ;  /* 0x00007380ff0677ac */ /* 0x000ea20008000800 */
[----:B------:R-:W3:Y:S01]  /*0b70*/  LDC.64 R16, c[0x0][0x398] ;  /* 0x0000e600ff107b82 */ /* 0x000ee20000000a00 */
[----:B------:R-:W-:Y:S01]  /*0b80*/  ULEA UR4, UR4, UR10, 0x2 ;  /* 0x0000000a04047291 */ /* 0x000fe2000f8e10ff */
[----:B-1----:R-:W-:-:S08]  /*0b90*/  IMAD.MOV.U32 R6, RZ, RZ, 0x1 ;  /* 0x00000001ff067424 */ /* 0x002fd000078e00ff */
[----:B------:R-:W5:Y:S01]  /*0ba0*/  LDL R5, [UR4] ;  /* 0x00000004ff057983 */ /* 0x000f620008100800 */
[----:B------:R-:W-:Y:S01]  /*0bb0*/  UMOV UR8, 0xf01b866e ;  /* 0xf01b866e00087882 */ /* 0x000fe20000000000 */
[----:B------:R-:W1:Y:S01]  /*0bc0*/  LDCU UR4, c[0x0][0x390] ;  /* 0x00007200ff0477ac */ /* 0x000e620008000800 */
[----:B------:R-:W-:Y:S01]  /*0bd0*/  LEA R8, R8, UR10, 0x2 ;  /* 0x0000000a08087c11 */ /* 0x000fe2000f8e10ff */
[----:B--2---:R-:W3:Y:S01]  /*0be0*/  MUFU.RCP64H R7, UR6 ;  /* 0x0000000600077d08 */ /* 0x004ee20008001800 */
[----:B------:R-:W-:Y:S01]  /*0bf0*/  UMOV UR9, 0x400921f9 ;  /* 0x400921f900097882 */ /* 0x000fe20000000000 */
[----:B------:R-:W-:Y:S02]  /*0c00*/  ULEA UR5, UR5, UR10, 0x2 ;  /* 0x0000000a05057291 */ /* 0x000fe4000f8e10ff */
[----:B-1----:R-:W-:Y:S01]  /*0c10*/  USHF.L.U32 UR4, UR4, 0x1, URZ ;  /* 0x0000000104047899 */ /* 0x002fe200080006ff */
[----:B---3--:R-:W-:-:S08]  /*0c20*/  DFMA R10, R6, -R16, 1 ;  /* 0x3ff00000060a742b */ /* 0x008fd00000000810 */
[----:B------:R-:W-:Y:S02]  /*0c30*/  DFMA R12, R10, R10, R10 ;  /* 0x0000000a0a0c722b */ /* 0x000fe4000000000a */
[----:B------:R-:W1:Y:S06]  /*0c40*/  I2F.F64 R10, UR4 ;  /* 0x00000004000a7d12 */ /* 0x000e6c0008201c00 */
[----:B------:R-:W-:-:S08]  /*0c50*/  DFMA R12, R6, R12, R6 ;  /* 0x0000000c060c722b */ /* 0x000fd00000000006 */
[----:B------:R-:W-:Y:S01]  /*0c60*/  DFMA R6, R12, -R16, 1 ;  /* 0x3ff000000c06742b */ /* 0x000fe20000000810 */
[----:B-1----:R-:W-:-:S04]  /*0c70*/  SHF.R.U32.HI R9, RZ, 0x14, R11 ;  /* 0x00000014ff097819 */ /* 0x002fc8000001160b */
[----:B------:R-:W-:-:S03]  /*0c80*/  LOP3.LUT R9, R9, 0x7ff, RZ, 0xc0, !PT ;  /* 0x000007ff09097812 */ /* 0x000fc600078ec0ff */
[----:B------:R-:W-:Y:S02]  /*0c90*/  DFMA R12, R12, R6, R12 ;  /* 0x000000060c0c722b */ /* 0x000fe4000000000c */
[----:B------:R-:W-:-:S05]  /*0ca0*/  VIADD R9, R9, 0xfffffc0c ;  /* 0xfffffc0c09097836 */ /* 0x000fca0000000000 */
[CC--:B------:R-:W-:Y:S01]  /*0cb0*/  SHF.L.U32 R6, R10.reuse, R9.reuse, RZ ;  /* 0x000000090a067219 */ /* 0x0c0fe200000006ff */
[----:B------:R-:W-:Y:S01]  /*0cc0*/  DMUL R14, R12, -UR8 ;  /* 0x800000080c0e7c28 */ /* 0x000fe20008000000 */
[----:B------:R-:W-:Y:S02]  /*0cd0*/  SHF.L.U64.HI R7, R10, R9, R11 ;  /* 0x000000090a077219 */ /* 0x000fe4000001020b */
[----:B------:R-:W-:-:S04]  /*0ce0*/  ISETP.NE.U32.AND P0, PT, R6, RZ, PT ;  /* 0x000000ff0600720c */ /* 0x000fc80003f05070 */
[----:B------:R-:W-:Y:S01]  /*0cf0*/  ISETP.NE.AND.EX P0, PT, R7, -0x80000000, PT, P0 ;  /* 0x800000000700780c */ /* 0x000fe20003f05300 */
[----:B------:R-:W-:-:S08]  /*0d00*/  DFMA R16, R14, -R16, -UR8 ;  /* 0x800000080e107e2b */ /* 0x000fd00008000810 */
[----:B------:R-:W-:-:S04]  /*0d10*/  DFMA R12, R12, R16, R14 ;  /* 0x000000100c0c722b */ /* 0x000fc8000000000e */
[----:B------:R-:W-:-:S06]  /*0d20*/  DSETP.NEU.AND P0, PT, |R10|, 0.5, !P0 ;  /* 0x3fe000000a00742a */ /* 0x000fcc000470d200 */
[----:B------:R-:W-:-:S05]  /*0d30*/  FFMA R9, RZ, UR6, R13 ;  /* 0x00000006ff097c23 */ /* 0x000fca000800000d */
[----:B------:R-:W-:-:S03]  /*0d40*/  FSETP.GT.AND P1, PT, |R9|, 1.469367938527859385e-39, PT ;  /* 0x001000000900780b */ /* 0x000fc60003f24200 */
[----:B------:R-:W-:-:S10]  /*0d50*/  VOTEU.ANY UP0, P0 ;  /* 0x0000000000ff7886 */ /* 0x000fd40000000100 */
[----:B------:R-:W-:Y:S05]  /*0d60*/  @P1 BRA `(.L_x_7) ;  /* 0x0000000000241947 */ /* 0x000fea0003800000 */
[----:B------:R-:W1:Y:S01]  /*0d70*/  LDCU.64 UR6, c[0x0][0x398] ;  /* 0x00007300ff0677ac */ /* 0x000e620008000a00 */
[----:B------:R-:W-:Y:S01]  /*0d80*/  IMAD.MOV.U32 R20, RZ, RZ, -0xfe47992 ;  /* 0xf01b866eff147424 */ /* 0x000fe200078e00ff */
[----:B------:R-:W-:Y:S01]  /*0d90*/  MOV R18, 0xde0 ;  /* 0x00000de000127802 */ /* 0x000fe20000000f00 */
[----:B------:R-:W-:Y:S02]  /*0da0*/  IMAD.MOV.U32 R11, RZ, RZ, -0x3ff6de07 ;  /* 0xc00921f9ff0b7424 */ /* 0x000fe400078e00ff */
[----:B-1----:R-:W-:Y:S02]  /*0db0*/  IMAD.U32 R16, RZ, RZ, UR6 ;  /* 0x00000006ff107e24 */ /* 0x002fe4000f8e00ff */
[----:B------:R-:W-:-:S07]  /*0dc0*/  IMAD.U32 R17, RZ, RZ, UR7 ;  /* 0x00000007ff117e24 */ /* 0x000fce000f8e00ff */
[----:B0----5:R-:W-:Y:S05]  /*0dd0*/  CALL.REL.NOINC `($__internal_1_$__cuda_sm20_div_rn_f64_full) ;  /* 0x0000005c00a87944 */ /* 0x021fea0003c00000 */
[----:B------:R-:W-:Y:S02]  /*0de0*/  IMAD.MOV.U32 R12, RZ, RZ, R16 ;  /* 0x000000ffff0c7224 */ /* 0x000fe400078e0010 */
[----:B------:R-:W-:-:S07]  /*0df0*/  IMAD.MOV.U32 R13, RZ, RZ, R11 ;  /* 0x000000ffff0d7224 */ /* 0x000fce00078e000b */
.L_x_7:
[----:B------:R-:W1:Y:S01]  /*0e00*/  LDCU UR4, c[0x0][0x39c] ;  /* 0x00007380ff0477ac */ /* 0x000e620008000800 */
[----:B------:R-:W2:Y:S01]  /*0e10*/  LDC.64 R14, c[0x0][0x398] ;  /* 0x0000e600ff0e7b82 */ /* 0x000ea20000000a00 */
[----:B------:R-:W-:Y:S01]  /*0e20*/  IMAD.MOV.U32 R10, RZ, RZ, 0x1 ;  /* 0x00000001ff0a7424 */ /* 0x000fe200078e00ff */
[----:B------:R-:W-:Y:S01]  /*0e30*/  UMOV UR6, 0xf01b866e ;  /* 0xf01b866e00067882 */ /* 0x000fe20000000000 */
[----:B------:R-:W-:Y:S01]  /*0e40*/  UMOV UR7, 0x400921f9 ;  /* 0x400921f900077882 */ /* 0x000fe20000000000 */
[----:B-1----:R-:W2:Y:S03]  /*0e50*/  MUFU.RCP64H R11, UR4 ;  /* 0x00000004000b7d08 */ /* 0x002ea60008001800 */
[----:B--2---:R-:W-:-:S08]  /*0e60*/  DFMA R16, R10, -R14, 1 ;  /* 0x3ff000000a10742b */ /* 0x004fd0000000080e */
[----:B------:R-:W-:-:S08]  /*0e70*/  DFMA R16, R16, R16, R16 ;  /* 0x000000101010722b */ /* 0x000fd00000000010 */
[----:B------:R-:W-:-:S08]  /*0e80*/  DFMA R16, R10, R16, R10 ;  /* 0x000000100a10722b */ /* 0x000fd0000000000a */
[----:B------:R-:W-:-:S08]  /*0e90*/  DFMA R10, R16, -R14, 1 ;  /* 0x3ff00000100a742b */ /* 0x000fd0000000080e */
[----:B------:R-:W-:-:S08]  /*0ea0*/  DFMA R16, R16, R10, R16 ;  /* 0x0000000a1010722b */ /* 0x000fd00000000010 */
[----:B------:R-:W-:-:S08]  /*0eb0*/  DMUL R10, R16, UR6 ;  /* 0x00000006100a7c28 */ /* 0x000fd00008000000 */
[----:B------:R-:W-:-:S08]  /*0ec0*/  DFMA R14, R10, -R14, UR6 ;  /* 0x000000060a0e7e2b */ /* 0x000fd0000800080e */
[----:B------:R-:W-:-:S10]  /*0ed0*/  DFMA R10, R16, R14, R10 ;  /* 0x0000000e100a722b */ /* 0x000fd4000000000a */
[----:B------:R-:W-:-:S05]  /*0ee0*/  FFMA R9, RZ, UR4, R11 ;  /* 0x00000004ff097c23 */ /* 0x000fca000800000b */
[----:B------:R-:W-:-:S13]  /*0ef0*/  FSETP.GT.AND P0, PT, |R9|, 1.469367938527859385e-39, PT ;  /* 0x001000000900780b */ /* 0x000fda0003f04200 */
[----:B------:R-:W-:Y:S05]  /*0f00*/  @P0 BRA `(.L_x_8) ;  /* 0x0000000000200947 */ /* 0x000fea0003800000 */
[----:B------:R-:W1:Y:S01]  /*0f10*/  LDCU.64 UR6, c[0x0][0x398] ;  /* 0x00007300ff0677ac */ /* 0x000e620008000a00 */
[----:B------:R-:W-:Y:S01]  /*0f20*/  IMAD.MOV.U32 R20, RZ, RZ, -0xfe47992 ;  /* 0xf01b866eff147424 */ /* 0x000fe200078e00ff */
[----:B------:R-:W-:Y:S01]  /*0f30*/  MOV R18, 0xf80 ;  /* 0x00000f8000127802 */ /* 0x000fe20000000f00 */
[----:B------:R-:W-:Y:S02]  /*0f40*/  IMAD.MOV.U32 R11, RZ, RZ, 0x400921f9 ;  /* 0x400921f9ff0b7424 */ /* 0x000fe400078e00ff */
[----:B-1----:R-:W-:Y:S02]  /*0f50*/  IMAD.U32 R16, RZ, RZ, UR6 ;  /* 0x00000006ff107e24 */ /* 0x002fe4000f8e00ff */
[----:B------:R-:W-:-:S07]  /*0f60*/  IMAD.U32 R17, RZ, RZ, UR7 ;  /* 0x00000007ff117e24 */ /* 0x000fce000f8e00ff */
[----:B0----5:R-:W-:Y:S05]  /*0f70*/  CALL.REL.NOINC `($__internal_1_$__cuda_sm20_div_rn_f64_full) ;  /* 0x0000005c00407944 */ /* 0x021fea0003c00000 */
[----:B------:R-:W-:-:S07]  /*0f80*/  IMAD.MOV.U32 R10, RZ, RZ, R16 ;  /* 0x000000ffff0a7224 */ /* 0x000fce00078e0010 */
.L_x_8:
[----:B------:R-:W1:Y:S01]  /*0f90*/  LDCU UR4, c[0x0][0x390] ;  /* 0x00007200ff0477ac */ /* 0x000e620008000800 */
[----:B------:R-:W-:Y:S01]  /*0fa0*/  DMUL R12, R10, R12 ;  /* 0x0000000c0a0c7228 */ /* 0x000fe20000000000 */
[----:B------:R-:W-:Y:S02]  /*0fb0*/  CS2R R34, SRZ ;  /* 0x0000000000227805 */ /* 0x000fe4000001ff00 */
[----:B------:R-:W-:Y:S02]  /*0fc0*/  CS2R R32, SRZ ;  /* 0x0000000000207805 */ /* 0x000fe4000001ff00 */
[----:B------:R-:W-:Y:S02]  /*0fd0*/  CS2R R30, SRZ ;  /* 0x00000000001e7805 */ /* 0x000fe4000001ff00 */
[----:B------:R-:W-:Y:S01]  /*0fe0*/  CS2R R28, SRZ ;  /* 0x00000000001c7805 */ /* 0x000fe2000001ff00 */
[----:B------:R-:W-:Y:S01]  /*0ff0*/  UMOV UR16, 0xffffffff ;  /* 0xffffffff00107882 */ /* 0x000fe20000000000 */
[----:B-1----:R-:W-:-:S09]  /*1000*/  USHF.L.U32 UR4, UR4, 0x1, URZ ;  /* 0x0000000104047899 */ /* 0x002fd200080006ff */
[----:B------:R-:W1:Y:S02]  /*1010*/  I2F.F64 R14, UR4 ;  /* 0x00000004000e7d12 */ /* 0x000e640008201c00 */
[----:B-1----:R-:W-:Y:S02]  /*1020*/  R2UR UR7, R15 ;  /* 0x000000000f0772ca */ /* 0x002fe400000e0000 */
[----:B------:R-:W-:-:S11]  /*1030*/  R2UR UR6, R14 ;  /* 0x000000000e0672ca */ /* 0x000fd600000e0000 */
[----:B------:R-:W-:-:S04]  /*1040*/  UISETP.GE.AND UP1, UPT, UR7, URZ, UPT ;  /* 0x000000ff0700728c */ /* 0x000fc8000bf26270 */
[----:B------:R-:W-:-:S12]  /*1050*/  USEL UR11, URZ, 0x7ff00000, !UP1 ;  /* 0x7ff00000ff0b7887 */ /* 0x000fd8000c800000 */
.L_x_95:
[----:B------:R-:W1:Y:S01]  /*1060*/  LDC R14, c[0x0][0x394] ;  /* 0x0000e500ff0e7b82 */ /* 0x000e620000000800 */
[----:B------:R-:W-:Y:S01]  /*1070*/  BSSY.RECONVERGENT B2, `(.L_x_9) ;  /* 0x000005f000027945 */ /* 0x000fe20003800200 */
[----:B------:R-:W-:Y:S02]  /*1080*/  IMAD.MOV.U32 R36, RZ, RZ, 0x0 ;  /* 0x00000000ff247424 */ /* 0x000fe400078e00ff */
[----:B------:R-:W-:Y:S02]  /*1090*/  IMAD.MOV.U32 R37, RZ, RZ, 0x3ff00000 ;  /* 0x3ff00000ff257424 */ /* 0x000fe400078e00ff */
[----:B-1---5:R-:W-:Y:S01]  /*10a0*/  IMAD R14, R14, UR16, R5 ;  /* 0x000000100e0e7c24 */ /* 0x022fe2000f8e0205 */
[----:B------:R-:W-:-:S04]  /*10b0*/  UIADD3 UR16, UPT, UPT, UR16, 0x1, URZ ;  /* 0x0000000110107890 */ /* 0x000fc8000fffe0ff */
[----:B------:R-:W-:Y:S01]  /*10c0*/  UISETP.NE.AND UP1, UPT, UR16, 0x2, UPT ;  /* 0x000000021000788c */ /* 0x000fe2000bf25270 */
[----:B------:R-:W1:Y:S02]  /*10d0*/  I2F.F64 R14, R14 ;  /* 0x0000000e000e7312 */ /* 0x000e640000201c00 */
[----:B-1----:R-:W-:-:S08]  /*10e0*/  DMUL R10, R14, UR12 ;  /* 0x0000000c0e0a7c28 */ /* 0x002fd00008000000 */
[----:B------:R-:W-:-:S14]  /*10f0*/  DSETP.NEU.AND P0, PT, R10, RZ, PT ;  /* 0x000000ff0a00722a */ /* 0x000fdc0003f0d000 */
[----:B------:R-:W-:Y:S05]  /*1100*/  @!P0 BRA `(.L_x_10) ;  /* 0x0000000400548947 */ /* 0x000fea0003800000 */
[----:B------:R-:W-:Y:S01]  /*1110*/  UMOV UR8, 0xf01b866e ;  /* 0xf01b866e00087882 */ /* 0x000fe20000000000 */
[----:B------:R-:W-:Y:S01]  /*1120*/  UMOV UR9, 0x400921f9 ;  /* 0x400921f900097882 */ /* 0x000fe20000000000 */
[----:B------:R-:W-:Y:S01]  /*1130*/  BSSY.RECONVERGENT B3, `(.L_x_11) ;  /* 0x000001d000037945 */ /* 0x000fe20003800200 */
[----:B------:R-:W-:-:S08]  /*1140*/  DMUL R36, R10, UR8 ;  /* 0x000000080a247c28 */ /* 0x000fd00008000000 */
[----:B------:R-:W-:-:S14]  /*1150*/  DSETP.NEU.AND P0, PT, |R36|, +INF , PT ;  /* 0x7ff000002400742a */ /* 0x000fdc0003f0d200 */
[----:B------:R-:W-:Y:S01]  /*1160*/  @!P0 DMUL R10, RZ, R36 ;  /* 0x00000024ff0a8228 */ /* 0x000fe20000000000 */
[----:B------:R-:W-:Y:S01]  /*1170*/  @!P0 IMAD.MOV.U32 R9, RZ, RZ, RZ ;  /* 0x000000ffff098224 */ /* 0x000fe200078e00ff */
[----:B------:R-:W-:Y:S09]  /*1180*/  @!P0 BRA `(.L_x_12) ;  /* 0x00000000005c8947 */ /* 0x000ff20003800000 */
[----:B------:R-:W-:Y:S01]  /*1190*/  UMOV UR8, 0x6dc9c883 ;  /* 0x6dc9c88300087882 */ /* 0x000fe20000000000 */
[----:B------:R-:W-:Y:S01]  /*11a0*/  UMOV UR9, 0x3fe45f30 ;  /* 0x3fe45f3000097882 */ /* 0x000fe20000000000 */
[C---:B------:R-:W-:Y:S02]  /*11b0*/  DSETP.GE.AND P0, PT, |R36|.reuse, 2.14748364800000000000e+09, PT ;  /* 0x41e000002400742a */ /* 0x040fe40003f06200 */
[----:B------:R-:W-:Y:S01]  /*11c0*/  DMUL R16, R36, UR8 ;  /* 0x0000000824107c28 */ /* 0x000fe20008000000 */
[----:B------:R-:W-:Y:S01]  /*11d0*/  UMOV UR8, 0x54442d18 ;  /* 0x54442d1800087882 */ /* 0x000fe20000000000 */
[----:B------:R-:W-:-:S04]  /*11e0*/  UMOV UR9, 0x3ff921fb ;  /* 0x3ff921fb00097882 */ /* 0x000fc80000000000 */
[----:B------:R-:W1:Y:S08]  /*11f0*/  F2I.F64 R9, R16 ;  /* 0x0000001000097311 */ /* 0x000e700000301100 */
[----:B-1----:R-:W1:Y:S02]  /*1200*/  I2F.F64 R10, R9 ;  /* 0x00000009000a7312 */ /* 0x002e640000201c00 */
[----:B-1----:R-:W-:Y:S01]  /*1210*/  DFMA R18, R10, -UR8, R36 ;  /* 0x800000080a127c2b */ /* 0x002fe20008000024 */
[----:B------:R-:W-:Y:S01]  /*1220*/  UMOV UR8, 0x33145c00 ;  /* 0x33145c0000087882 */ /* 0x000fe20000000000 */
[----:B------:R-:W-:-:S06]  /*1230*/  UMOV UR9, 0x3c91a626 ;  /* 0x3c91a62600097882 */ /* 0x000fcc0000000000 */
[----:B------:R-:W-:Y:S01]  /*1240*/  DFMA R18, R10, -UR8, R18 ;  /* 0x800000080a127c2b */ /* 0x000fe20008000012 */
[----:B------:R-:W-:Y:S01]  /*1250*/  UMOV UR8, 0x252049c0 ;  /* 0x252049c000087882 */ /* 0x000fe20000000000 */
[----:B------:R-:W-:-:S06]  /*1260*/  UMOV UR9, 0x397b839a ;  /* 0x397b839a00097882 */ /* 0x000fcc0000000000 */
[----:B------:R-:W-:Y:S01]  /*1270*/  DFMA R10, R10, -UR8, R18 ;  /* 0x800000080a0a7c2b */ /* 0x000fe20008000012 */
[----:B------:R-:W-:Y:S10]  /*1280*/  @!P0 BRA `(.L_x_12) ;  /* 0x00000000001c8947 */ /* 0x000ff40003800000 */
[----:B------:R-:W-:Y:S01]  /*1290*/  IMAD.MOV.U32 R24, RZ, RZ, R36 ;  /* 0x000000ffff187224 */ /* 0x000fe200078e0024 */
[----:B------:R-:W-:Y:S01]  /*12a0*/  MOV R26, 0x12d0 ;  /* 0x000012d0001a7802 */ /* 0x000fe20000000f00 */
[----:B------:R-:W-:-:S07]  /*12b0*/  IMAD.MOV.U32 R51, RZ, RZ, R37 ;  /* 0x000000ffff337224 */ /* 0x000fce00078e0025 */
[----:B0-----:R-:W-:Y:S05]  /*12c0*/  CALL.REL.NOINC `($_Z18influence_functionPddiid$__internal_trig_reduction_slowpathd) ;  /* 0x0000006800c07944 */ /* 0x001fea0003c00000 */
[----:B------:R-:W-:Y:S02]  /*12d0*/  IMAD.MOV.U32 R9, RZ, RZ, R19 ;  /* 0x000000ffff097224 */ /* 0x000fe400078e0013 */
[----:B------:R-:W-:Y:S02]  /*12e0*/  IMAD.MOV.U32 R10, RZ, RZ, R24 ;  /* 0x000000ffff0a7224 */ /* 0x000fe400078e0018 */
[----:B------:R-:W-:-:S07]  /*12f0*/  IMAD.MOV.U32 R11, RZ, RZ, R25 ;  /* 0x000000ffff0b7224 */ /* 0x000fce00078e0019 */
.L_x_12:
[----:B------:R-:W-:Y:S05]  /*1300*/  BSYNC.RECONVERGENT B3 ;  /* 0x0000000000037941 */ /* 0x000fea0003800200 */
.L_x_11:
[----:B------:R-:W1:Y:S01]  /*1310*/  LDCU.64 UR8, c[0x4][0x8] ;  /* 0x01000100ff0877ac */ /* 0x000e620008000a00 */
[----:B------:R-:W-:-:S05]  /*1320*/  IMAD.SHL.U32 R16, R9, 0x40, RZ ;  /* 0x0000004009107824 */ /* 0x000fca00078e00ff */
[----:B------:R-:W-:-:S04]  /*1330*/  LOP3.LUT R16, R16, 0x40, RZ, 0xc0, !PT ;  /* 0x0000004010107812 */ /* 0x000fc800078ec0ff */
[----:B-1----:R-:W-:-:S05]  /*1340*/  IADD3 R40, P0, PT, R16, UR8, RZ ;  /* 0x0000000810287c10 */ /* 0x002fca000ff1e0ff */
[----:B------:R-:W-:-:S05]  /*1350*/  IMAD.X R41, RZ, RZ, UR9, P0 ;  /* 0x00000009ff297e24 */ /* 0x000fca00080e06ff */
[----:B------:R-:W2:Y:S04]  /*1360*/  LDG.E.128.CONSTANT R16, desc[UR14][R40.64] ;  /* 0x0000000e28107981 */ /* 0x000ea8000c1e9d00 */
[----:B------:R-:W3:Y:S04]  /*1370*/  LDG.E.128.CONSTANT R20, desc[UR14][R40.64+0x10] ;  /* 0x0000100e28147981 */ /* 0x000ee8000c1e9d00 */
[----:B------:R-:W4:Y:S01]  /*1380*/  LDG.E.128.CONSTANT R24, desc[UR14][R40.64+0x20] ;  /* 0x0000200e28187981 */ /* 0x000f22000c1e9d00 */
[----:B------:R-:W-:Y:S01]  /*1390*/  LOP3.LUT R38, R9, 0x1, RZ, 0xc0, !PT ;  /* 0x0000000109267812 */ /* 0x000fe200078ec0ff */
[----:B------:R-:W-:Y:S01]  /*13a0*/  IMAD.MOV.U32 R42, RZ, RZ, 0x20fd8164 ;  /* 0x20fd8164ff2a7424 */ /* 0x000fe200078e00ff */
[----:B------:R-:W-:Y:S01]  /*13b0*/  BSSY.RECONVERGENT B1, `(.L_x_13) ;  /* 0x0000028000017945 */ /* 0x000fe20003800200 */
[----:B------:R-:W-:Y:S01]  /*13c0*/  IMAD.MOV.U32 R43, RZ, RZ, 0x3da8ff83 ;  /* 0x3da8ff83ff2b7424 */ /* 0x000fe200078e00ff */
[----:B------:R-:W-:Y:S01]  /*13d0*/  ISETP.NE.U32.AND P0, PT, R38, 0x1, PT ;  /* 0x000000012600780c */ /* 0x000fe20003f05070 */
[----:B------:R-:W-:-:S03]  /*13e0*/  DMUL R38, R10, R10 ;  /* 0x0000000a0a267228 */ /* 0x000fc60000000000 */
[----:B------:R-:W-:Y:S02]  /*13f0*/  FSEL R42, R42, -8.06006814911005101289e+34, !P0 ;  /* 0xf9785eba2a2a7808 */ /* 0x000fe40004000000 */
[----:B------:R-:W-:-:S06]  /*1400*/  FSEL R43, -R43, 0.11223486810922622681, !P0 ;  /* 0x3de5db652b2b7808 */ /* 0x000fcc0004000100 */
[----:B--2---:R-:W-:-:S08]  /*1410*/  DFMA R16, R38, R42, R16 ;  /* 0x0000002a2610722b */ /* 0x004fd00000000010 */
[----:B------:R-:W-:Y:S01]  /*1420*/  DFMA R16, R38, R16, R18 ;  /* 0x000000102610722b */ /* 0x000fe20000000012 */
[----:B------:R-:W1:Y:S01]  /*1430*/  MUFU.RCP64H R19, R37 ;  /* 0x0000002500137308 */ /* 0x000e620000001800 */
[----:B------:R-:W-:-:S06]  /*1440*/  IMAD.MOV.U32 R18, RZ, RZ, 0x1 ;  /* 0x00000001ff127424 */ /* 0x000fcc00078e00ff */
[----:B---3--:R-:W-:-:S08]  /*1450*/  DFMA R16, R38, R16, R20 ;  /* 0x000000102610722b */ /* 0x008fd00000000014 */
[----:B------:R-:W-:Y:S02]  /*1460*/  DFMA R16, R38, R16, R22 ;  /* 0x000000102610722b */ /* 0x000fe40000000016 */
[----:B-1----:R-:W-:-:S06]  /*1470*/  DFMA R20, -R36, R18, 1 ;  /* 0x3ff000002414742b */ /* 0x002fcc0000000112 */
[----:B----4-:R-:W-:Y:S02]  /*1480*/  DFMA R16, R38, R16, R24 ;  /* 0x000000102610722b */ /* 0x010fe40000000018 */
[----:B------:R-:W-:-:S06]  /*1490*/  DFMA R20, R20, R20, R20 ;  /* 0x000000141414722b */ /* 0x000fcc0000000014 */
[----:B------:R-:W-:Y:S02]  /*14a0*/  DFMA R16, R38, R16, R26 ;  /* 0x000000102610722b */ /* 0x000fe4000000001a */
[----:B------:R-:W-:-:S06]  /*14b0*/  DFMA R20, R18, R20, R18 ;  /* 0x000000141214722b */ /* 0x000fcc0000000012 */
[----:B------:R-:W-:Y:S02]  /*14c0*/  DFMA R10, R16, R10, R10 ;  /* 0x0000000a100a722b */ /* 0x000fe4000000000a */
[----:B------:R-:W-:-:S10]  /*14d0*/  DFMA R16, R38, R16, 1 ;  /* 0x3ff000002610742b */ /* 0x000fd40000000010 */
[----:B------:R-:W-:Y:S02]  /*14e0*/  FSEL R18, R16, R10, !P0 ;  /* 0x0000000a10127208 */ /* 0x000fe40004000000 */
[----:B------:R-:W-:Y:S01]  /*14f0*/  FSEL R19, R17, R11, !P0 ;  /* 0x0000000b11137208 */ /* 0x000fe20004000000 */
[----:B------:R-:W-:Y:S01]  /*1500*/  DFMA R16, -R36, R20, 1 ;  /* 0x3ff000002410742b */ /* 0x000fe20000000114 */
[----:B------:R-:W-:-:S04]  /*1510*/  LOP3.LUT P0, RZ, R9, 0x2, RZ, 0xc0, !PT ;  /* 0x0000000209ff7812 */ /* 0x000fc8000780c0ff */
[----:B------:R-:W-:-:S03]  /*1520*/  DADD R10, RZ, -R18 ;  /* 0x00000000ff0a7229 */ /* 0x000fc60000000812 */
[----:B------:R-:W-:-:S07]  /*1530*/  DFMA R16, R20, R16, R20 ;  /* 0x000000101410722b */ /* 0x000fce0000000014 */
[----:B------:R-:W-:Y:S02]  /*1540*/  FSEL R20, R18, R10, !P0 ;  /* 0x0000000a12147208 */ /* 0x000fe40004000000 */
[----:B------:R-:W-:-:S04]  /*1550*/  FSEL R21, R19, R11, !P0 ;  /* 0x0000000b13157208 */ /* 0x000fc80004000000 */
[----:B------:R-:W-:Y:S02]  /*1560*/  FSETP.GEU.AND P1, PT, |R21|, 6.5827683646048100446e-37, PT ;  /* 0x036000001500780b */ /* 0x000fe40003f2e200 */
        /* <DEDUP_REMOVED lines=9> */
[----:B------:R-:W-:-:S07]  /*1600*/  IMAD.MOV.U32 R11, RZ, RZ, R21 ;  /* 0x000000ffff0b7224 */ /* 0x000fce00078e0015 */
[----:B0-----:R-:W-:Y:S05]  /*1610*/  CALL.REL.NOINC `($__internal_1_$__cuda_sm20_div_rn_f64_full) ;  /* 0x0000005400987944 */ /* 0x001fea0003c00000 */
[----:B------:R-:W-:-:S07]  /*1620*/  IMAD.MOV.U32 R17, RZ, RZ, R11 ;  /* 0x000000ffff117224 */ /* 0x000fce00078e000b */
.L_x_14:
[----:B------:R-:W-:Y:S05]  /*1630*/  BSYNC.RECONVERGENT B1 ;  /* 0x0000000000017941 */ /* 0x000fea0003800200 */
.L_x_13:
[----:B------:R-:W-:Y:S02]  /*1640*/  IMAD.MOV.U32 R36, RZ, RZ, R16 ;  /* 0x000000ffff247224 */ /* 0x000fe400078e0010 */
[----:B------:R-:W-:-:S07]  /*1650*/  IMAD.MOV.U32 R37, RZ, RZ, R17 ;  /* 0x000000ffff257224 */ /* 0x000fce00078e0011 */
.L_x_10:
[----:B------:R-:W-:Y:S05]  /*1660*/  BSYNC.RECONVERGENT B2 ;  /* 0x0000000000027941 */ /* 0x000fea0003800200 */
.L_x_9:
[----:B------:R-:W-:Y:S01]  /*1670*/  DADD R10, -RZ, |R36| ;  /* 0x00000000ff0a7229 */ /* 0x000fe20000000524 */
[----:B------:R-:W-:Y:S01]  /*1680*/  ISETP.NE.U32.AND P2, PT, R6, RZ, PT ;  /* 0x000000ff0600720c */ /* 0x000fe20003f45070 */
[----:B------:R-:W-:Y:S01]  /*1690*/  BSSY.RECONVERGENT B0, `(.L_x_15) ;  /* 0x0000008000007945 */ /* 0x000fe20003800200 */
[----:B------:R-:W-:Y:S01]  /*16a0*/  ISETP.LE.AND P3, PT, RZ, UR7, PT ;  /* 0x00000007ff007c0c */ /* 0x000fe2000bf63270 */
[----:B------:R-:W-:Y:S01]  /*16b0*/  UMOV UR8, UR6 ;  /* 0x0000000600087c82 */ /* 0x000fe20008000000 */
[----:B------:R-:W-:Y:S01]  /*16c0*/  ISETP.NE.AND.EX P2, PT, R7, -0x80000000, PT, P2 ;  /* 0x800000000700780c */ /* 0x000fe20003f45320 */
[----:B------:R-:W-:Y:S01]  /*16d0*/  UMOV UR9, UR7 ;  /* 0x0000000700097c82 */ /* 0x000fe20008000000 */
[----:B------:R-:W-:-:S03]  /*16e0*/  MOV R16, 0x1710 ;  /* 0x0000171000107802 */ /* 0x000fc60000000f00 */
[----:B------:R-:W-:-:S08]  /*16f0*/  IMAD.MOV.U32 R18, RZ, RZ, R10 ;  /* 0x000000ffff127224 */ /* 0x000fd000078e000a */
[----:B0-----:R-:W-:Y:S05]  /*1700*/  CALL.REL.NOINC `($_Z18influence_functionPddiid$__internal_accurate_pow) ;  /* 0x0000005800f07944 */ /* 0x001fea0003c00000 */
[----:B------:R-:W-:Y:S05]  /*1710*/  BSYNC.RECONVERGENT B0 ;  /* 0x0000000000007941 */ /* 0x000fea0003800200 */
.L_x_15:
[----:B------:R-:W5:Y:S01]  /*1720*/  LDL R9, [UR5] ;  /* 0x00000005ff097983 */ /* 0x000f620008100800 */
[C---:B------:R-:W-:Y:S01]  /*1730*/  DADD R16, R36.reuse, UR6 ;  /* 0x0000000624107e29 */ /* 0x040fe20008000000 */
[----:B------:R-:W-:Y:S01]  /*1740*/  IMAD.MOV.U32 R10, RZ, RZ, R18 ;  /* 0x000000ffff0a7224 */ /* 0x000fe200078e0012 */
[----:B------:R-:W-:Y:S01]  /*1750*/  PLOP3.LUT P0, PT, PT, PT, UP0, 0x80, 0x8 ;  /* 0x000000000008781c */ /* 0x000fe20003f0f008 */
[----:B------:R-:W-:Y:S01]  /*1760*/  DSETP.NEU.AND P1, PT, R36, RZ, PT ;  /* 0x000000ff2400722a */ /* 0x000fe20003f2d000 */
[----:B------:R-:W-:Y:S01]  /*1770*/  PLOP3.LUT P4, PT, PT, PT, UP0, 0x80, 0x8 ;  /* 0x000000000008781c */ /* 0x000fe20003f8f008 */
[----:B------:R-:W-:Y:S02]  /*1780*/  BSSY.RECONVERGENT B0, `(.L_x_16) ;  /* 0x0000020000007945 */ /* 0x000fe40003800200 */
[----:B------:R-:W-:Y:S01]  /*1790*/  DADD R20, -RZ, -R10 ;  /* 0x00000000ff147229 */ /* 0x000fe2000000090a */
[----:B------:R-:W-:Y:S02]  /*17a0*/  SEL R40, RZ, 0xffffffff, !P4 ;  /* 0xffffffffff287807 */ /* 0x000fe40006000000 */
[----:B------:R-:W-:-:S02]  /*17b0*/  LOP3.LUT R16, R17, 0x7ff00000, RZ, 0xc0, !PT ;  /* 0x7ff0000011107812 */ /* 0x000fc400078ec0ff */
[C---:B------:R-:W-:Y:S02]  /*17c0*/  SEL R17, R37.reuse, RZ, P0 ;  /* 0x000000ff25117207 */ /* 0x040fe40000000000 */
[----:B------:R-:W-:Y:S02]  /*17d0*/  ISETP.GE.AND P0, PT, R37, RZ, PT ;  /* 0x000000ff2500720c */ /* 0x000fe40003f06270 */
[----:B------:R-:W-:Y:S02]  /*17e0*/  @!P3 LOP3.LUT R17, R17, 0x7ff00000, RZ, 0xfc, !PT ;  /* 0x7ff000001111b812 */ /* 0x000fe400078efcff */
[----:B------:R-:W-:Y:S02]  /*17f0*/  ISETP.NE.AND P3, PT, R16, 0x7ff00000, PT ;  /* 0x7ff000001000780c */ /* 0x000fe40003f65270 */
[----:B------:R-:W-:Y:S02]  /*1800*/  FSEL R19, R20, R18, !P2 ;  /* 0x0000001214137208 */ /* 0x000fe40005000000 */
[----:B------:R-:W-:-:S02]  /*1810*/  FSEL R20, R21, R11, !P2 ;  /* 0x0000000b15147208 */ /* 0x000fc40005000000 */
[----:B------:R-:W-:Y:S02]  /*1820*/  FSEL R10, R19, R18, !P0 ;  /* 0x00000012130a7208 */ /* 0x000fe40004000000 */
[----:B------:R-:W-:Y:S02]  /*1830*/  @P1 FSEL R17, R20, R11, !P0 ;  /* 0x0000000b14111208 */ /* 0x000fe40004000000 */
[----:B------:R-:W-:Y:S02]  /*1840*/  SEL R11, RZ, 0xffffffff, P2 ;  /* 0xffffffffff0b7807 */ /* 0x000fe40001000000 */
[----:B------:R-:W-:Y:S02]  /*1850*/  FSEL R10, R10, RZ, P1 ;  /* 0x000000ff0a0a7208 */ /* 0x000fe40000800000 */
[----:B------:R-:W-:Y:S01]  /*1860*/  SEL R16, R40, R11, !P1 ;  /* 0x0000000b28107207 */ /* 0x000fe20004800000 */
[----:B------:R-:W-:Y:S01]  /*1870*/  IMAD.MOV.U32 R11, RZ, RZ, R17 ;  /* 0x000000ffff0b7224 */ /* 0x000fe200078e0011 */
[----:B------:R-:W-:Y:S06]  /*1880*/  @P3 BRA `(.L_x_17) ;  /* 0x00000000003c3947 */ /* 0x000fec0003800000 */
[----:B------:R-:W-:-:S14]  /*1890*/  DSETP.NAN.AND P1, PT, R36, R36, PT ;  /* 0x000000242400722a */ /* 0x000fdc0003f28000 */
[----:B------:R-:W-:Y:S01]  /*18a0*/  @P1 DADD R10, R36, UR6 ;  /* 0x00000006240a1e29 */ /* 0x000fe20008000000 */
[----:B------:R-:W-:Y:S10]  /*18b0*/  @P1 BRA `(.L_x_17) ;  /* 0x0000000000301947 */ /* 0x000ff40003800000 */
[----:B------:R-:W-:Y:S01]  /*18c0*/  DSETP.NEU.AND P2, PT, |R36|, +INF , PT ;  /* 0x7ff000002400742a */ /* 0x000fe20003f4d200 */
[----:B------:R-:W-:Y:S01]  /*18d0*/  IMAD.U32 R17, RZ, RZ, UR7 ;  /* 0x00000007ff117e24 */ /* 0x000fe2000f8e00ff */
[----:B------:R-:W-:Y:S01]  /*18e0*/  LOP3.LUT R16, R16, 0x1, RZ, 0xc0, !PT ;  /* 0x0000000110107812 */ /* 0x000fe200078ec0ff */
[----:B------:R-:W-:-:S03]  /*18f0*/  IMAD.U32 R18, RZ, RZ, UR11 ;  /* 0x0000000bff127e24 */ /* 0x000fc6000f8e00ff */
[----:B------:R-:W-:-:S08]  /*1900*/  ISETP.NE.U32.AND P3, PT, R16, 0x1, PT ;  /* 0x000000011000780c */ /* 0x000fd00003f65070 */
[----:B------:R-:W-:Y:S01]  /*1910*/  @!P2 LOP3.LUT R17, R17, 0x7fffffff, RZ, 0xc0, !PT ;  /* 0x7fffffff1111a812 */ /* 0x000fe200078ec0ff */
[----:B------:R-:W-:Y:S02]  /*1920*/  @!P2 VIADD R18, R18, 0x80000000 ;  /* 0x800000001212a836 */ /* 0x000fe40000000000 */
[----:B------:R-:W-:Y:S01]  /*1930*/  @!P2 IMAD.MOV.U32 R10, RZ, RZ, RZ ;  /* 0x000000ffff0aa224 */ /* 0x000fe200078e00ff */
[----:B------:R-:W-:-:S04]  /*1940*/  @!P2 ISETP.NE.AND P1, PT, R17, 0x3fe00000, PT ;  /* 0x3fe000001100a80c */ /* 0x000fc80003f25270 */
[----:B------:R-:W-:-:S04]  /*1950*/  @!P2 SEL R18, R18, UR11, P1 ;  /* 0x0000000b1212ac07 */ /* 0x000fc80008800000 */
[----:B------:R-:W-:-:S04]  /*1960*/  @!P2 SEL R18, R18, UR11, !P3 ;  /* 0x0000000b1212ac07 */ /* 0x000fc8000d800000 */
[----:B------:R-:W-:-:S07]  /*1970*/  @!P2 SEL R11, R18, UR11, !P0 ;  /* 0x0000000b120bac07 */ /* 0x000fce000c000000 */
.L_x_17:
[----:B------:R-:W-:Y:S05]  /*1980*/  BSYNC.RECONVERGENT B0 ;  /* 0x0000000000007941 */ /* 0x000fea0003800200 */
.L_x_16:
[----:B------:R-:W0:Y:S01]  /*1990*/  LDCU.64 UR8, c[0x0][0x390] ;  /* 0x00007200ff0877ac */ /* 0x000e220008000a00 */
[----:B------:R-:W-:Y:S01]  /*19a0*/  DSETP.NEU.AND P0, PT, R36, 1, PT ;  /* 0x3ff000002400742a */ /* 0x000fe20003f0d000 */
[----:B------:R-:W-:Y:S01]  /*19b0*/  BSSY.RECONVERGENT B2, `(.L_x_18) ;  /* 0x0000062000027945 */ /* 0x000fe20003800200 */
[----:B------:R-:W-:Y:S02]  /*19c0*/  IMAD.MOV.U32 R42, RZ, RZ, 0x0 ;  /* 0x00000000ff2a7424 */ /* 0x000fe400078e00ff */
[----:B------:R-:W-:Y:S02]  /*19d0*/  IMAD.MOV.U32 R43, RZ, RZ, 0x3ff00000 ;  /* 0x3ff00000ff2b7424 */ /* 0x000fe400078e00ff */
[----:B------:R-:W-:Y:S02]  /*19e0*/  FSEL R36, R10, RZ, P0 ;  /* 0x000000ff0a247208 */ /* 0x000fe40000000000 */
[----:B------:R-:W-:Y:S01]  /*19f0*/  FSEL R10, R11, 1.875, P0 ;  /* 0x3ff000000b0a7808 */ /* 0x000fe20000000000 */
[----:B0----5:R-:W-:Y:S01]  /*1a00*/  VIADD R38, R9, -UR9 ;  /* 0x8000000909267c36 */ /* 0x021fe20008000000 */
[----:B------:R-:W-:-:S04]  /*1a10*/  ISETP.NE.AND P0, PT, RZ, UR8, PT ;  /* 0x00000008ff007c0c */ /* 0x000fc8000bf05270 */
[----:B------:R-:W-:Y:S01]  /*1a20*/  FSEL R36, R36, RZ, P0 ;  /* 0x000000ff24247208 */ /* 0x000fe20000000000 */
[----:B------:R-:W0:Y:S01]  /*1a30*/  I2F.F64 R38, R38 ;  /* 0x0000002600267312 */ /* 0x000e220000201c00 */
[----:B------:R-:W-:Y:S01]  /*1a40*/  FSEL R37, R10, 1.875, P0 ;  /* 0x3ff000000a257808 */ /* 0x000fe20000000000 */
[----:B0-----:R-:W-:-:S08]  /*1a50*/  DMUL R16, R38, UR12 ;  /* 0x0000000c26107c28 */ /* 0x001fd00008000000 */
        /* <DEDUP_REMOVED lines=16> */
[----:B------:R-:W0:Y:S08]  /*1b60*/  F2I.F64 R41, R16 ;  /* 0x0000001000297311 */ /* 0x000e300000301100 */
[----:B0-----:R-:W0:Y:S02]  /*1b70*/  I2F.F64 R10, R41 ;  /* 0x00000029000a7312 */ /* 0x001e240000201c00 */
[----:B0-----:R-:W-:Y:S01]  /*1b80*/  DFMA R18, R10, -UR8, R42 ;  /* 0x800000080a127c2b */ /* 0x001fe2000800002a */
        /* <DEDUP_REMOVED lines=10> */
[----:B------:R-:W-:Y:S05]  /*1c30*/  CALL.REL.NOINC `($_Z18influence_functionPddiid$__internal_trig_reduction_slowpathd) ;  /* 0x0000006000647944 */ /* 0x000fea0003c00000 */
[----:B------:R-:W-:Y:S02]  /*1c40*/  IMAD.MOV.U32 R41, RZ, RZ, R19 ;  /* 0x000000ffff297224 */ /* 0x000fe400078e0013 */
[----:B------:R-:W-:Y:S02]  /*1c50*/  IMAD.MOV.U32 R10, RZ, RZ, R24 ;  /* 0x000000ffff0a7224 */ /* 0x000fe400078e0018 */
[----:B------:R-:W-:-:S07]  /*1c60*/  IMAD.MOV.U32 R11, RZ, RZ, R25 ;  /* 0x000000ffff0b7224 */ /* 0x000fce00078e0019 */
.L_x_21:
[----:B------:R-:W-:Y:S05]  /*1c70*/  BSYNC.RECONVERGENT B3 ;  /* 0x0000000000037941 */ /* 0x000fea0003800200 */
.L_x_20:
[----:B------:R-:W0:Y:S01]  /*1c80*/  LDCU.64 UR8, c[0x4][0x8] ;  /* 0x01000100ff0877ac */ /* 0x000e220008000a00 */
[----:B------:R-:W-:-:S05]  /*1c90*/  IMAD.SHL.U32 R16, R41, 0x40, RZ ;  /* 0x0000004029107824 */ /* 0x000fca00078e00ff */
[----:B------:R-:W-:-:S04]  /*1ca0*/  LOP3.LUT R16, R16, 0x40, RZ, 0xc0, !PT ;  /* 0x0000004010107812 */ /* 0x000fc800078ec0ff */
[----:B0-----:R-:W-:-:S05]  /*1cb0*/  IADD3 R46, P0, PT, R16, UR8, RZ ;  /* 0x00000008102e7c10 */ /* 0x001fca000ff1e0ff */
        /* <DEDUP_REMOVED lines=13> */
[----:B------:R-:W-:-:S08]  /*1d90*/  DFMA R16, R44, R16, R18 ;  /* 0x000000102c10722b */ /* 0x000fd00000000012 */
[----:B---3--:R-:W-:-:S08]  /*1da0*/  DFMA R16, R44, R16, R20 ;  /* 0x000000102c10722b */ /* 0x008fd00000000014 */
[----:B------:R-:W-:Y:S02]  /*1db0*/  DFMA R22, R44, R16, R22 ;  /* 0x000000102c16722b */ /* 0x000fe40000000016 */
[----:B------:R-:W0:Y:S01]  /*1dc0*/  MUFU.RCP64H R17, R43 ;  /* 0x0000002b00117308 */ /* 0x000e220000001800 */
[----:B------:R-:W-:-:S05]  /*1dd0*/  IMAD.MOV.U32 R16, RZ, RZ, 0x1 ;  /* 0x00000001ff107424 */ /* 0x000fca00078e00ff */
[----:B----4-:R-:W-:-:S08]  /*1de0*/  DFMA R22, R44, R22, R24 ;  /* 0x000000162c16722b */ /* 0x010fd00000000018 */
[----:B------:R-:W-:Y:S02]  /*1df0*/  DFMA R22, R44, R22, R26 ;  /* 0x000000162c16722b */ /* 0x000fe4000000001a */
[----:B0-----:R-:W-:-:S06]  /*1e00*/  DFMA R18, -R42, R16, 1 ;  /* 0x3ff000002a12742b */ /* 0x001fcc0000000110 */
[----:B------:R-:W-:Y:S02]  /*1e10*/  DFMA R10, R22, R10, R10 ;  /* 0x0000000a160a722b */ /* 0x000fe4000000000a */
[----:B------:R-:W-:Y:S02]  /*1e20*/  DFMA R22, R44, R22, 1 ;  /* 0x3ff000002c16742b */ /* 0x000fe40000000016 */
[----:B------:R-:W-:-:S08]  /*1e30*/  DFMA R18, R18, R18, R18 ;  /* 0x000000121212722b */ /* 0x000fd00000000012 */
[----:B------:R-:W-:Y:S01]  /*1e40*/  DFMA R18, R16, R18, R16 ;  /* 0x000000121012722b */ /* 0x000fe20000000010 */
[----:B------:R-:W-:Y:S02]  /*1e50*/  FSEL R20, R22, R10, !P0 ;  /* 0x0000000a16147208 */ /* 0x000fe40004000000 */
[----:B------:R-:W-:Y:S02]  /*1e60*/  FSEL R21, R23, R11, !P0 ;  /* 0x0000000b17157208 */ /* 0x000fe40004000000 */
[----:B------:R-:W-:-:S03]  /*1e70*/  LOP3.LUT P0, RZ, R41, 0x2, RZ, 0xc0, !PT ;  /* 0x0000000229ff7812 */ /* 0x000fc6000780c0ff */
[----:B------:R-:W-:Y:S02]  /*1e80*/  DFMA R16, -R42, R18, 1 ;  /* 0x3ff000002a10742b */ /* 0x000fe40000000112 */
[----:B------:R-:W-:-:S06]  /*1e90*/  DADD R10, RZ, -R20 ;  /* 0x00000000ff0a7229 */ /* 0x000fcc0000000814 */
[----:B------:R-:W-:-:S04]  /*1ea0*/  DFMA R16, R18, R16, R18 ;  /* 0x000000101210722b */ /* 0x000fc80000000012 */
        /* <DEDUP_REMOVED lines=13> */
[----:B------:R-:W-:Y:S05]  /*1f80*/  CALL.REL.NOINC `($__internal_1_$__cuda_sm20_div_rn_f64_full) ;  /* 0x0000004c003c7944 */ /* 0x000fea0003c00000 */
[----:B------:R-:W-:-:S07]  /*1f90*/  IMAD.MOV.U32 R17, RZ, RZ, R11 ;  /* 0x000000ffff117224 */ /* 0x000fce00078e000b */
.L_x_23:
[----:B------:R-:W-:Y:S05]  /*1fa0*/  BSYNC.RECONVERGENT B1 ;  /* 0x0000000000017941 */ /* 0x000fea0003800200 */
.L_x_22:
[----:B------:R-:W-:Y:S02]  /*1fb0*/  IMAD.MOV.U32 R42, RZ, RZ, R16 ;  /* 0x000000ffff2a7224 */ /* 0x000fe400078e0010 */
[----:B------:R-:W-:-:S07]  /*1fc0*/  IMAD.MOV.U32 R43, RZ, RZ, R17 ;  /* 0x000000ffff2b7224 */ /* 0x000fce00078e0011 */
.L_x_19:
[----:B------:R-:W-:Y:S05]  /*1fd0*/  BSYNC.RECONVERGENT B2 ;  /* 0x0000000000027941 */ /* 0x000fea0003800200 */
.L_x_18:
        /* <DEDUP_REMOVED lines=9> */
[----:B------:R-:W-:Y:S05]  /*2070*/  CALL.REL.NOINC `($_Z18influence_functionPddiid$__internal_accurate_pow) ;  /* 0x0000005000947944 */ /* 0x000fea0003c00000 */
[----:B------:R-:W-:Y:S05]  /*2080*/  BSYNC.RECONVERGENT B0 ;  /* 0x0000000000007941 */ /* 0x000fea0003800200 */
.L_x_24:
[----:B------:R0:W5:Y:S01]  /*2090*/  LDL R10, [R8] ;  /* 0x00000000080a7983 */ /* 0x0001620000100800 */
[C---:B------:R-:W-:Y:S01]  /*20a0*/  DADD R16, R42.reuse, UR6 ;  /* 0x000000062a107e29 */ /* 0x040fe20008000000 */
[----:B------:R-:W-:Y:S01]  /*20b0*/  IMAD.MOV.U32 R19, RZ, RZ, R11 ;  /* 0x000000ffff137224 */ /* 0x000fe200078e000b */
[----:B------:R-:W-:Y:S01]  /*20c0*/  PLOP3.LUT P4, PT, PT, PT, UP0, 0x80, 0x8 ;  /* 0x000000000008781c */ /* 0x000fe20003f8f008 */
[----:B------:R-:W-:Y:S01]  /*20d0*/  DSETP.NEU.AND P1, PT, R42, RZ, PT ;  /* 0x000000ff2a00722a */ /* 0x000fe20003f2d000 */
[C---:B------:R-:W-:Y:S01]  /*20e0*/  ISETP.GE.AND P0, PT, R43.reuse, RZ, PT ;  /* 0x000000ff2b00720c */ /* 0x040fe20003f06270 */
[----:B------:R-:W-:Y:S02]  /*20f0*/  BSSY.RECONVERGENT B0, `(.L_x_25) ;  /* 0x000001d000007945 */ /* 0x000fe40003800200 */
[----:B------:R-:W-:Y:S01]  /*2100*/  DADD R20, -RZ, -R18 ;  /* 0x00000000ff147229 */ /* 0x000fe20000000912 */
[----:B------:R-:W-:Y:S02]  /*2110*/  SEL R19, R43, RZ, P4 ;  /* 0x000000ff2b137207 */ /* 0x000fe40002000000 */
[----:B------:R-:W-:-:S02]  /*2120*/  LOP3.LUT R16, R17, 0x7ff00000, RZ, 0xc0, !PT ;  /* 0x7ff0000011107812 */ /* 0x000fc400078ec0ff */
[----:B------:R-:W-:Y:S02]  /*2130*/  @!P3 LOP3.LUT R19, R19, 0x7ff00000, RZ, 0xfc, !PT ;  /* 0x7ff000001313b812 */ /* 0x000fe400078efcff */
[----:B------:R-:W-:-:S03]  /*2140*/  ISETP.NE.AND P3, PT, R16, 0x7ff00000, PT ;  /* 0x7ff000001000780c */ /* 0x000fc60003f65270 */
[-C--:B------:R-:W-:Y:S02]  /*2150*/  FSEL R23, R20, R18.reuse, !P2 ;  /* 0x0000001214177208 */ /* 0x080fe40005000000 */
[-C--:B------:R-:W-:Y:S02]  /*2160*/  FSEL R20, R21, R11.reuse, !P2 ;  /* 0x0000000b15147208 */ /* 0x080fe40005000000 */
[----:B------:R-:W-:Y:S02]  /*2170*/  FSEL R17, R23, R18, !P0 ;  /* 0x0000001217117208 */ /* 0x000fe40004000000 */
[----:B------:R-:W-:Y:S02]  /*2180*/  @P1 FSEL R19, R20, R11, !P0 ;  /* 0x0000000b14131208 */ /* 0x000fe40004000000 */
[----:B------:R-:W-:Y:S02]  /*2190*/  FSEL R16, R17, RZ, P1 ;  /* 0x000000ff11107208 */ /* 0x000fe40000800000 */
[----:B------:R-:W-:Y:S01]  /*21a0*/  @P1 SEL R40, RZ, 0xffffffff, P2 ;  /* 0xffffffffff281807 */ /* 0x000fe20001000000 */
[----:B------:R-:W-:Y:S01]  /*21b0*/  IMAD.MOV.U32 R17, RZ, RZ, R19 ;  /* 0x000000ffff117224 */ /* 0x000fe200078e0013 */
[----:B0-----:R-:W-:Y:S06]  /*21c0*/  @P3 BRA `(.L_x_26) ;  /* 0x00000000003c3947 */ /* 0x001fec0003800000 */
        /* <DEDUP_REMOVED lines=15> */
.L_x_26:
[----:B------:R-:W-:Y:S05]  /*22c0*/  BSYNC.RECONVERGENT B0 ;  /* 0x0000000000007941 */ /* 0x000fea0003800200 */
.L_x_25:
[----:B------:R-:W0:Y:S01]  /*22d0*/  LDCU.64 UR8, c[0x0][0x390] ;  /* 0x00007200ff0877ac */ /* 0x000e220008000a00 */
[----:B------:R-:W-:Y:S01]  /*22e0*/  DSETP.NEU.AND P0, PT, R42, 1, PT ;  /* 0x3ff000002a00742a */ /* 0x000fe20003f0d000 */
[----:B------:R-:W1:Y:S05]  /*22f0*/  LDCU UR17, c[0x0][0x394] ;  /* 0x00007280ff1177ac */ /* 0x000e6a0008000800 */
[----:B------:R-:W-:Y:S01]  /*2300*/  FSEL R48, R16, RZ, P0 ;  /* 0x000000ff10307208 */ /* 0x000fe20000000000 */
[----:B------:R-:W2:Y:S01]  /*2310*/  LDCU UR20, c[0x0][0x390] ;  /* 0x00007200ff1477ac */ /* 0x000ea20008000800 */
[----:B------:R-:W-:Y:S01]  /*2320*/  FSEL R16, R17, 1.875, P0 ;  /* 0x3ff0000011107808 */ /* 0x000fe20000000000 */
[----:B------:R-:W3:Y:S01]  /*2330*/  LDCU.64 UR18, c[0x4][0x8] ;  /* 0x01000100ff1277ac */ /* 0x000ee20008000a00 */
[----:B------:R-:W-:Y:S01]  /*2340*/  UMOV UR4, URZ ;  /* 0x000000ff00047c82 */ /* 0x000fe20008000000 */
[----:B0-----:R-:W-:Y:S01]  /*2350*/  ISETP.NE.AND P1, PT, RZ, UR8, PT ;  /* 0x00000008ff007c0c */ /* 0x001fe2000bf25270 */
[----:B-----5:R-:W-:-:S03]  /*2360*/  VIADD R46, R10, -UR9 ;  /* 0x800000090a2e7c36 */ /* 0x020fc60008000000 */
[----:B------:R-:W-:Y:S02]  /*2370*/  FSEL R48, R48, RZ, P1 ;  /* 0x000000ff30307208 */ /* 0x000fe40000800000 */
[----:B------:R-:W-:-:S06]  /*2380*/  FSEL R49, R16, 1.875, P1 ;  /* 0x3ff0000010317808 */ /* 0x000fcc0000800000 */
[----:B-123--:R-:W-:-:S11]  /*2390*/  DMUL R48, R36, R48 ;  /* 0x0000003024307228 */ /* 0x00efd60000000000 */
.L_x_40:
[----:B------:R-:W0:Y:S01]  /*23a0*/  I2F.F64 R42, R46 ;  /* 0x0000002e002a7312 */ /* 0x000e220000201c00 */
[----:B------:R-:W-:Y:S01]  /*23b0*/  BSSY.RECONVERGENT B2, `(.L_x_27) ;  /* 0x000005a000027945 */ /* 0x000fe20003800200 */
[----:B------:R-:W-:Y:S02]  /*23c0*/  IMAD.MOV.U32 R60, RZ, RZ, 0x0 ;  /* 0x00000000ff3c7424 */ /* 0x000fe400078e00ff */
[----:B------:R-:W-:Y:S01]  /*23d0*/  IMAD.MOV.U32 R61, RZ, RZ, 0x3ff00000 ;  /* 0x3ff00000ff3d7424 */ /* 0x000fe200078e00ff */
        /* <DEDUP_REMOVED lines=34> */
.L_x_30:
[----:B------:R-:W-:Y:S05]  /*2600*/  BSYNC.RECONVERGENT B3 ;  /* 0x0000000000037941 */ /* 0x000fea0003800200 */
.L_x_29:
[----:B------:R-:W-:-:S05]  /*2610*/  IMAD.SHL.U32 R16, R11, 0x40, RZ ;  /* 0x000000400b107824 */ /* 0x000fca00078e00ff */
[----:B------:R-:W-:-:S04]  /*2620*/  LOP3.LUT R16, R16, 0x40, RZ, 0xc0, !PT ;  /* 0x0000004010107812 */ /* 0x000fc800078ec0ff */
[----:B------:R-:W-:-:S05]  /*2630*/  IADD3 R56, P0, PT, R16, UR18, RZ ;  /* 0x0000001210387c10 */ /* 0x000fca000ff1e0ff */
[----:B------:R-:W-:-:S05]  /*2640*/  IMAD.X R57, RZ, RZ, UR19, P0 ;  /* 0x00000013ff397e24 */ /* 0x000fca00080e06ff */
[----:B------:R-:W2:Y:S04]  /*2650*/  LDG.E.128.CONSTANT R16, desc[UR14][R56.64] ;  /* 0x0000000e38107981 */ /* 0x000ea8000c1e9d00 */
[----:B------:R-:W3:Y:S04]  /*2660*/  LDG.E.128.CONSTANT R20, desc[UR14][R56.64+0x10] ;  /* 0x0000100e38147981 */ /* 0x000ee8000c1e9d00 */
[----:B------:R-:W4:Y:S01]  /*2670*/  LDG.E.128.CONSTANT R24, desc[UR14][R56.64+0x20] ;  /* 0x0000200e38187981 */ /* 0x000f22000c1e9d00 */
[----:B------:R-:W-:Y:S01]  /*2680*/  LOP3.LUT R47, R11, 0x1, RZ, 0xc0, !PT ;  /* 0x000000010b2f7812 */ /* 0x000fe200078ec0ff */
[----:B------:R-:W-:Y:S01]  /*2690*/  IMAD.MOV.U32 R50, RZ, RZ, 0x20fd8164 ;  /* 0x20fd8164ff327424 */ /* 0x000fe200078e00ff */
[----:B------:R-:W-:Y:S01]  /*26a0*/  DMUL R52, R54, R54 ;  /* 0x0000003636347228 */ /* 0x000fe20000000000 */
[----:B------:R-:W-:Y:S01]  /*26b0*/  BSSY.RECONVERGENT B1, `(.L_x_31) ;  /* 0x0000027000017945 */ /* 0x000fe20003800200 */
[----:B------:R-:W-:Y:S01]  /*26c0*/  ISETP.NE.U32.AND P0, PT, R47, 0x1, PT ;  /* 0x000000012f00780c */ /* 0x000fe20003f05070 */
[----:B------:R-:W-:-:S03]  /*26d0*/  IMAD.MOV.U32 R47, RZ, RZ, 0x3da8ff83 ;  /* 0x3da8ff83ff2f7424 */ /* 0x000fc600078e00ff */
        /* <DEDUP_REMOVED lines=36> */
.L_x_32:
[----:B------:R-:W-:Y:S05]  /*2920*/  BSYNC.RECONVERGENT B1 ;  /* 0x0000000000017941 */ /* 0x000fea0003800200 */
.L_x_31:
[----:B------:R-:W-:Y:S02]  /*2930*/  IMAD.MOV.U32 R60, RZ, RZ, R16 ;  /* 0x000000ffff3c7224 */ /* 0x000fe400078e0010 */
[----:B------:R-:W-:-:S07]  /*2940*/  IMAD.MOV.U32 R61, RZ, RZ, R17 ;  /* 0x000000ffff3d7224 */ /* 0x000fce00078e0011 */
.L_x_28:
[----:B------:R-:W-:Y:S05]  /*2950*/  BSYNC.RECONVERGENT B2 ;  /* 0x0000000000027941 */ /* 0x000fea0003800200 */
.L_x_27:
        /* <DEDUP_REMOVED lines=11> */
.L_x_33:
[----:B------:R-:W-:Y:S01]  /*2a10*/  DMUL R16, R38, UR12 ;  /* 0x0000000c26107c28 */ /* 0x000fe20008000000 */
[----:B------:R-:W-:Y:S01]  /*2a20*/  IMAD.MOV.U32 R19, RZ, RZ, R11 ;  /* 0x000000ffff137224 */ /* 0x000fe200078e000b */
[----:B------:R-:W-:Y:S01]  /*2a30*/  DMUL R40, R14, UR12 ;  /* 0x0000000c0e287c28 */ /* 0x000fe20008000000 */
[----:B------:R-:W-:Y:S01]  /*2a40*/  PLOP3.LUT P0, PT, PT, PT, UP0, 0x80, 0x8 ;  /* 0x000000000008781c */ /* 0x000fe20003f0f008 */
[C---:B------:R-:W-:Y:S01]  /*2a50*/  DADD R24, R60.reuse, UR6 ;  /* 0x000000063c187e29 */ /* 0x040fe20008000000 */
[----:B------:R-:W-:Y:S01]  /*2a60*/  USEL UR21, URZ, 0xffffffff, !UP0 ;  /* 0xffffffffff157887 */ /* 0x000fe2000c000000 */
[----:B------:R-:W-:Y:S01]  /*2a70*/  DSETP.NEU.AND P1, PT, R60, RZ, PT ;  /* 0x000000ff3c00722a */ /* 0x000fe20003f2d000 */
[C---:B------:R-:W-:Y:S01]  /*2a80*/  SEL R51, R61.reuse, RZ, P0 ;  /* 0x000000ff3d337207 */ /* 0x040fe20000000000 */
[----:B------:R-:W-:Y:S01]  /*2a90*/  DMUL R16, R16, R16 ;  /* 0x0000001010107228 */ /* 0x000fe20000000000 */
[----:B------:R-:W-:Y:S01]  /*2aa0*/  ISETP.GE.AND P0, PT, R61, RZ, PT ;  /* 0x000000ff3d00720c */ /* 0x000fe20003f06270 */
[----:B------:R-:W-:Y:S01]  /*2ab0*/  DADD R22, -RZ, -R18 ;  /* 0x00000000ff167229 */ /* 0x000fe20000000912 */
[----:B------:R-:W-:Y:S01]  /*2ac0*/  IMAD.MOV.U32 R24, RZ, RZ, 0x652b82fe ;  /* 0x652b82feff187424 */ /* 0x000fe200078e00ff */
[----:B------:R-:W-:Y:S01]  /*2ad0*/  @!P2 LOP3.LUT R51, R51, 0x7ff00000, RZ, 0xfc, !PT ;  /* 0x7ff000003333a812 */ /* 0x000fe200078efcff */
[----:B------:R-:W-:Y:S01]  /*2ae0*/  BSSY.RECONVERGENT B0, `(.L_x_34) ;  /* 0x0000022000007945 */ /* 0x000fe20003800200 */
[----:B------:R-:W-:Y:S01]  /*2af0*/  LOP3.LUT R19, R25, 0x7ff00000, RZ, 0xc0, !PT ;  /* 0x7ff0000019137812 */ /* 0x000fe200078ec0ff */
[----:B------:R-:W-:Y:S01]  /*2b00*/  IMAD.MOV.U32 R25, RZ, RZ, 0x3ff71547 ;  /* 0x3ff71547ff197424 */ /* 0x000fe200078e00ff */
[----:B------:R-:W-:-:S02]  /*2b10*/  DFMA R16, R40, R40, R16 ;  /* 0x000000282810722b */ /* 0x000fc40000000010 */
[----:B------:R-:W-:Y:S02]  /*2b20*/  ISETP.NE.AND P2, PT, R19, 0x7ff00000, PT ;  /* 0x7ff000001300780c */ /* 0x000fe40003f45270 */
[-C--:B------:R-:W-:Y:S02]  /*2b30*/  FSEL R27, R22, R18.reuse, !P3 ;  /* 0x00000012161b7208 */ /* 0x080fe40005800000 */
[-C--:B------:R-:W-:Y:S02]  /*2b40*/  FSEL R26, R23, R11.reuse, !P3 ;  /* 0x0000000b171a7208 */ /* 0x080fe40005800000 */
[----:B------:R-:W-:Y:S01]  /*2b50*/  DFMA R44, R44, R44, R16 ;  /* 0x0000002c2c2c722b */ /* 0x000fe20000000010 */
[----:B------:R-:W-:Y:S02]  /*2b60*/  FSEL R18, R27, R18, !P0 ;  /* 0x000000121b127208 */ /* 0x000fe40004000000 */
[----:B------:R-:W-:Y:S02]  /*2b70*/  @P1 FSEL R51, R26, R11, !P0 ;  /* 0x0000000b1a331208 */ /* 0x000fe40004000000 */
[----:B------:R-:W-:Y:S01]  /*2b80*/  SEL R11, RZ, 0xffffffff, P3 ;  /* 0xffffffffff0b7807 */ /* 0x000fe20001800000 */
[----:B------:R-:W0:Y:S01]  /*2b90*/  F2I.F64.TRUNC R16, R44 ;  /* 0x0000002c00107311 */ /* 0x000e22000030d100 */
[----:B------:R-:W-:-:S02]  /*2ba0*/  FSEL R50, R18, RZ, P1 ;  /* 0x000000ff12327208 */ /* 0x000fc40000800000 */
[----:B------:R-:W-:-:S05]  /*2bb0*/  SEL R11, R11, UR21, P1 ;  /* 0x000000150b0b7c07 */ /* 0x000fca0008800000 */
[----:B0-----:R-:W0:Y:S02]  /*2bc0*/  I2F.F64 R16, R16 ;  /* 0x0000001000107312 */ /* 0x001e240000201c00 */
[----:B0-----:R-:W-:-:S08]  /*2bd0*/  DMUL R20, R12, R16 ;  /* 0x000000100c147228 */ /* 0x001fd00000000000 */
[----:B------:R-:W-:-:S08]  /*2be0*/  DFMA R22, R20, R24, 6.75539944105574400000e+15 ;  /* 0x433800001416742b */ /* 0x000fd00000000018 */
[----:B------:R-:W-:Y:S01]  /*2bf0*/  DADD R18, R22, -6.75539944105574400000e+15 ;  /* 0xc338000016127429 */ /* 0x000fe20000000000 */
[----:B------:R-:W-:Y:S10]  /*2c00*/  @P2 BRA `(.L_x_35) ;  /* 0x00000000003c2947 */ /* 0x000ff40003800000 */
        /* <DEDUP_REMOVED lines=15> */
.L_x_35:
[----:B------:R-:W-:Y:S05]  /*2d00*/  BSYNC.RECONVERGENT B0 ;  /* 0x0000000000007941 */ /* 0x000fea0003800200 */
.L_x_34:
[----:B------:R-:W-:Y:S01]  /*2d10*/  UMOV UR8, 0xfefa39ef ;  /* 0xfefa39ef00087882 */ /* 0x000fe20000000000 */
[----:B------:R-:W-:Y:S01]  /*2d20*/  UMOV UR9, 0x3fe62e42 ;  /* 0x3fe62e4200097882 */ /* 0x000fe20000000000 */
[----:B------:R-:W-:Y:S01]  /*2d30*/  DSETP.NEU.AND P0, PT, R60, 1, PT ;  /* 0x3ff000003c00742a */ /* 0x000fe20003f0d000 */
[----:B------:R-:W-:Y:S01]  /*2d40*/  ISETP.NE.AND P1, PT, RZ, UR20, PT ;  /* 0x00000014ff007c0c */ /* 0x000fe2000bf25270 */
[----:B------:R-:W-:Y:S01]  /*2d50*/  DFMA R24, R18, -UR8, R20 ;  /* 0x8000000812187c2b */ /* 0x000fe20008000014 */
[----:B------:R-:W-:Y:S01]  /*2d60*/  UMOV UR8, 0x3b39803f ;  /* 0x3b39803f00087882 */ /* 0x000fe20000000000 */
[----:B------:R-:W-:Y:S01]  /*2d70*/  UMOV UR9, 0x3c7abc9e ;  /* 0x3c7abc9e00097882 */ /* 0x000fe20000000000 */
[----:B------:R-:W-:Y:S01]  /*2d80*/  BSSY.RECONVERGENT B0, `(.L_x_36) ;  /* 0x000003d000007945 */ /* 0x000fe20003800200 */
[----:B------:R-:W-:Y:S02]  /*2d90*/  FSEL R11, R50, RZ, P0 ;  /* 0x000000ff320b7208 */ /* 0x000fe40000000000 */
[----:B------:R-:W-:-:S02]  /*2da0*/  FSEL R50, R51, 1.875, P0 ;  /* 0x3ff0000033327808 */ /* 0x000fc40000000000 */
[----:B------:R-:W-:Y:S01]  /*2db0*/  DFMA R18, R18, -UR8, R24 ;  /* 0x8000000812127c2b */ /* 0x000fe20008000018 */
[----:B------:R-:W-:Y:S01]  /*2dc0*/  UMOV UR8, 0x69ce2bdf ;  /* 0x69ce2bdf00087882 */ /* 0x000fe20000000000 */
[----:B------:R-:W-:Y:S01]  /*2dd0*/  IMAD.MOV.U32 R24, RZ, RZ, -0x35dec16 ;  /* 0xfca213eaff187424 */ /* 0x000fe200078e00ff */
[----:B------:R-:W-:Y:S01]  /*2de0*/  UMOV UR9, 0x3e5ade15 ;  /* 0x3e5ade1500097882 */ /* 0x000fe20000000000 */
[----:B------:R-:W-:Y:S01]  /*2df0*/  IMAD.MOV.U32 R25, RZ, RZ, 0x3e928af3 ;  /* 0x3e928af3ff197424 */ /* 0x000fe200078e00ff */
[----:B------:R-:W-:-:S05]  /*2e00*/  FSETP.GEU.AND P0, PT, |R21|, 4.1917929649353027344, PT ;  /* 0x4086232b1500780b */ /* 0x000fca0003f0e200 */
[----:B------:R-:W-:Y:S01]  /*2e10*/  DFMA R24, R18, UR8, R24 ;  /* 0x0000000812187c2b */ /* 0x000fe20008000018 */
[----:B------:R-:W-:Y:S01]  /*2e20*/  UMOV UR8, 0x62401315 ;  /* 0x6240131500087882 */ /* 0x000fe20000000000 */
[----:B------:R-:W-:-:S06]  /*2e30*/  UMOV UR9, 0x3ec71dee ;  /* 0x3ec71dee00097882 */ /* 0x000fcc0000000000 */
[----:B------:R-:W-:Y:S01]  /*2e40*/  DFMA R24, R18, R24, UR8 ;  /* 0x0000000812187e2b */ /* 0x000fe20008000018 */
        /* <DEDUP_REMOVED lines=10> */
[----:B------:R-:W-:Y:S01]  /*2ef0*/  UMOV UR9, 0x3f811111 ;  /* 0x3f81111100097882 */ /* 0x000fe20000000000 */
[----:B------:R-:W0:Y:S01]  /*2f00*/  MUFU.RCP64H R25, R17 ;  /* 0x0000001100197308 */ /* 0x000e220000001800 */
[----:B------:R-:W-:-:S04]  /*2f10*/  IMAD.MOV.U32 R24, RZ, RZ, 0x1 ;  /* 0x00000001ff187424 */ /* 0x000fc800078e00ff */
[----:B------:R-:W-:Y:S01]  /*2f20*/  DFMA R26, R18, R26, UR8 ;  /* 0x00000008121a7e2b */ /* 0x000fe2000800001a */
[----:B------:R-:W-:Y:S01]  /*2f30*/  UMOV UR8, 0x555502a1 ;  /* 0x555502a100087882 */ /* 0x000fe20000000000 */
[----:B------:R-:W-:-:S06]  /*2f40*/  UMOV UR9, 0x3fa55555 ;  /* 0x3fa5555500097882 */ /* 0x000fcc0000000000 */
[----:B------:R-:W-:Y:S01]  /*2f50*/  DFMA R26, R18, R26, UR8 ;  /* 0x00000008121a7e2b */ /* 0x000fe2000800001a */
[----:B------:R-:W-:Y:S01]  /*2f60*/  UMOV UR8, 0x55555511 ;  /* 0x5555551100087882 */ /* 0x000fe20000000000 */
[----:B------:R-:W-:Y:S01]  /*2f70*/  UMOV UR9, 0x3fc55555 ;  /* 0x3fc5555500097882 */ /* 0x000fe20000000000 */
[----:B0-----:R-:W-:-:S05]  /*2f80*/  DFMA R44, -R16, R24, 1 ;  /* 0x3ff00000102c742b */ /* 0x001fca0000000118 */
[----:B------:R-:W-:Y:S01]  /*2f90*/  DFMA R26, R18, R26, UR8 ;  /* 0x00000008121a7e2b */ /* 0x000fe2000800001a */
[----:B------:R-:W-:Y:S01]  /*2fa0*/  UMOV UR8, 0xb ;  /* 0x0000000b00087882 */ /* 0x000fe20000000000 */
[----:B------:R-:W-:Y:S01]  /*2fb0*/  UMOV UR9, 0x3fe00000 ;  /* 0x3fe0000000097882 */ /* 0x000fe20000000000 */
[----:B------:R-:W-:-:S05]  /*2fc0*/  DFMA R44, R44, R44, R44 ;  /* 0x0000002c2c2c722b */ /* 0x000fca000000002c */
[----:B------:R-:W-:-:S03]  /*2fd0*/  DFMA R26, R18, R26, UR8 ;  /* 0x00000008121a7e2b */ /* 0x000fc6000800001a */
[----:B------:R-:W-:-:S05]  /*2fe0*/  DFMA R44, R24, R44, R24 ;  /* 0x0000002c182c722b */ /* 0x000fca0000000018 */
[----:B------:R-:W-:-:S03]  /*2ff0*/  DFMA R26, R18, R26, 1 ;  /* 0x3ff00000121a742b */ /* 0x000fc6000000001a */
[----:B------:R-:W-:-:S05]  /*3000*/  DFMA R24, -R16, R44, 1 ;  /* 0x3ff000001018742b */ /* 0x000fca000000012c */
[----:B------:R-:W-:Y:S01]  /*3010*/  DFMA R18, R18, R26, 1 ;  /* 0x3ff000001212742b */ /* 0x000fe2000000001a */
[----:B------:R-:W-:Y:S02]  /*3020*/  FSEL R26, R11, RZ, P1 ;  /* 0x000000ff0b1a7208 */ /* 0x000fe40000800000 */
[----:B------:R-:W-:Y:S01]  /*3030*/  FSEL R27, R50, 1.875, P1 ;  /* 0x3ff00000321b7808 */ /* 0x000fe20000800000 */
[----:B------:R-:W-:-:S05]  /*3040*/  DFMA R44, R44, R24, R44 ;  /* 0x000000182c2c722b */ /* 0x000fca000000002c */
[----:B------:R-:W-:Y:S01]  /*3050*/  DMUL R24, R48, R26 ;  /* 0x0000001a30187228 */ /* 0x000fe20000000000 */
[----:B------:R-:W-:Y:S02]  /*3060*/  IMAD R27, R22, 0x100000, R19 ;  /* 0x00100000161b7824 */ /* 0x000fe400078e0213 */
[----:B------:R-:W-:Y:S01]  /*3070*/  IMAD.MOV.U32 R26, RZ, RZ, R18 ;  /* 0x000000ffff1a7224 */ /* 0x000fe200078e0012 */
[----:B------:R-:W-:Y:S07]  /*3080*/  @!P0 BRA `(.L_x_37) ;  /* 0x0000000000308947 */ /* 0x000fee0003800000 */
[----:B------:R-:W-:Y:S01]  /*3090*/  FSETP.GEU.AND P1, PT, |R21|, 4.2275390625, PT ;  /* 0x408748001500780b */ /* 0x000fe20003f2e200 */
[C---:B------:R-:W-:Y:S02]  /*30a0*/  DADD R26, R20.reuse, +INF ;  /* 0x7ff00000141a7429 */ /* 0x040fe40000000000 */
[----:B------:R-:W-:-:S08]  /*30b0*/  DSETP.GEU.AND P0, PT, R20, RZ, PT ;  /* 0x000000ff1400722a */ /* 0x000fd00003f0e000 */
[----:B------:R-:W-:Y:S02]  /*30c0*/  FSEL R26, R26, RZ, P0 ;  /* 0x000000ff1a1a7208 */ /* 0x000fe40000000000 */
[----:B------:R-:W-:Y:S02]  /*30d0*/  @!P1 LEA.HI R11, R22, R22, RZ, 0x1 ;  /* 0x00000016160b9211 */ /* 0x000fe400078f08ff */
[----:B------:R-:W-:Y:S02]  /*30e0*/  FSEL R27, R27, RZ, P0 ;  /* 0x000000ff1b1b7208 */ /* 0x000fe40000000000 */
[----:B------:R-:W-:-:S05]  /*30f0*/  @!P1 SHF.R.S32.HI R11, RZ, 0x1, R11 ;  /* 0x00000001ff0b9819 */ /* 0x000fca000001140b */
[----:B------:R-:W-:Y:S02]  /*3100*/  @!P1 IMAD.IADD R20, R22, 0x1, -R11 ;  /* 0x0000000116149824 */ /* 0x000fe400078e0a0b */
[----:B------:R-:W-:-:S03]  /*3110*/  @!P1 IMAD R19, R11, 0x100000, R19 ;  /* 0x001000000b139824 */ /* 0x000fc600078e0213 */
[----:B------:R-:W-:Y:S01]  /*3120*/  @!P1 LEA R21, R20, 0x3ff00000, 0x14 ;  /* 0x3ff0000014159811 */ /* 0x000fe200078ea0ff */
[----:B------:R-:W-:-:S06]  /*3130*/  @!P1 IMAD.MOV.U32 R20, RZ, RZ, RZ ;  /* 0x000000ffff149224 */ /* 0x000fcc00078e00ff */
[----:B------:R-:W-:-:S11]  /*3140*/  @!P1 DMUL R26, R18, R20 ;  /* 0x00000014121a9228 */ /* 0x000fd60000000000 */
.L_x_37:
[----:B------:R-:W-:Y:S05]  /*3150*/  BSYNC.RECONVERGENT B0 ;  /* 0x0000000000007941 */ /* 0x000fea0003800200 */
.L_x_36:
[C---:B------:R-:W-:Y:S01]  /*3160*/  DMUL R20, R24.reuse, R26 ;  /* 0x0000001a18147228 */ /* 0x040fe20000000000 */
[----:B------:R-:W-:Y:S01]  /*3170*/  BSSY.RECONVERGENT B1, `(.L_x_38) ;  /* 0x000000e000017945 */ /* 0x000fe20003800200 */
[----:B------:R-:W-:-:S06]  /*3180*/  DADD R34, R24, R34 ;  /* 0x0000000018227229 */ /* 0x000fcc0000000022 */
[----:B------:R-:W-:Y:S02]  /*3190*/  DMUL R18, R20, R44 ;  /* 0x0000002c14127228 */ /* 0x000fe40000000000 */
[----:B------:R-:W-:-:S06]  /*31a0*/  FSETP.GEU.AND P1, PT, |R21|, 6.5827683646048100446e-37, PT ;  /* 0x036000001500780b */ /* 0x000fcc0003f2e200 */
[----:B------:R-:W-:-:S08]  /*31b0*/  DFMA R22, -R16, R18, R20 ;  /* 0x000000121016722b */ /* 0x000fd00000000114 */
[----:B------:R-:W-:-:S10]  /*31c0*/  DFMA R18, R44, R22, R18 ;  /* 0x000000162c12722b */ /* 0x000fd40000000012 */
[----:B------:R-:W-:-:S05]  /*31d0*/  FFMA R11, RZ, R17, R19 ;  /* 0x00000011ff0b7223 */ /* 0x000fca0000000013 */
[----:B------:R-:W-:-:S13]  /*31e0*/  FSETP.GT.AND P0, PT, |R11|, 1.469367938527859385e-39, PT ;  /* 0x001000000b00780b */ /* 0x000fda0003f04200 */
[----:B------:R-:W-:Y:S05]  /*31f0*/  @P0 BRA P1, `(.L_x_39) ;  /* 0x0000000000140947 */ /* 0x000fea0000800000 */
[----:B------:R-:W-:Y:S01]  /*3200*/  IMAD.MOV.U32 R11, RZ, RZ, R21 ;  /* 0x000000ffff0b7224 */ /* 0x000fe200078e0015 */
[----:B------:R-:W-:-:S07]  /*3210*/  MOV R18, 0x3230 ;  /* 0x0000323000127802 */ /* 0x000fce0000000f00 */
[----:B------:R-:W-:Y:S05]  /*3220*/  CALL.REL.NOINC `($__internal_1_$__cuda_sm20_div_rn_f64_full) ;  /* 0x0000003800947944 */ /* 0x000fea0003c00000 */
[----:B------:R-:W-:Y:S02]  /*3230*/  IMAD.MOV.U32 R18, RZ, RZ, R16 ;  /* 0x000000ffff127224 */ /* 0x000fe400078e0010 */
[----:B------:R-:W-:-:S07]  /*3240*/  IMAD.MOV.U32 R19, RZ, RZ, R11 ;  /* 0x000000ffff137224 */ /* 0x000fce00078e000b */
.L_x_39:
[----:B------:R-:W-:Y:S05]  /*3250*/  BSYNC.RECONVERGENT B1 ;  /* 0x0000000000017941 */ /* 0x000fea0003800200 */
.L_x_38:
[----:B------:R-:W-:Y:S01]  /*3260*/  UIADD3 UR4, UPT, UPT, UR4, 0x1, URZ ;  /* 0x0000000104047890 */ /* 0x000fe2000fffe0ff */
[-C--:B------:R-:W-:Y:S01]  /*3270*/  DMUL R16, R14, R18.reuse ;  /* 0x000000120e107228 */ /* 0x080fe20000000000 */
[----:B------:R-:W-:Y:S01]  /*3280*/  VIADD R46, R46, UR17 ;  /* 0x000000112e2e7c36 */ /* 0x000fe20008000000 */
[-C--:B------:R-:W-:Y:S01]  /*3290*/  DMUL R20, R38, R18.reuse ;  /* 0x0000001226147228 */ /* 0x080fe20000000000 */
[----:B------:R-:W-:Y:S01]  /*32a0*/  UISETP.NE.AND UP2, UPT, UR4, 0x3, UPT ;  /* 0x000000030400788c */ /* 0x000fe2000bf45270 */
[----:B------:R-:W-:-:S04]  /*32b0*/  DMUL R18, R42, R18 ;  /* 0x000000122a127228 */ /* 0x000fc80000000000 */
[----:B------:R-:W-:Y:S02]  /*32c0*/  DFMA R32, R16, UR12, R32 ;  /* 0x0000000c10207c2b */ /* 0x000fe40008000020 */
[----:B------:R-:W-:Y:S02]  /*32d0*/  DFMA R30, R20, UR12, R30 ;  /* 0x0000000c141e7c2b */ /* 0x000fe4000800001e */
[----:B------:R-:W-:Y:S01]  /*32e0*/  DFMA R28, R18, UR12, R28 ;  /* 0x0000000c121c7c2b */ /* 0x000fe2000800001c */
[----:B------:R-:W-:Y:S10]  /*32f0*/  BRA.U UP2, `(.L_x_40) ;  /* 0xfffffff102287547 */ /* 0x000ff4000b83ffff */
        /* <DEDUP_REMOVED lines=12> */
[----:B------:R-:W-:Y:S05]  /*33c0*/  @!P0 BRA `(.L_x_44) ;  /* 0x0000000000608947 */ /* 0x000fea0003800000 */
        /* <DEDUP_REMOVED lines=22> */
[----:B------:R-:W-:Y:S01]  /*3530*/  IMAD.MOV.U32 R47, RZ, RZ, R25 ;  /* 0x000000ffff2f7224 */ /* 0x000fe200078e0019 */
[----:B------:R-:W-:Y:S06]  /*3540*/  BRA `(.L_x_45) ;  /* 0x0000000000087947 */ /* 0x000fec0003800000 */
.L_x_44:
[----:B------:R-:W-:Y:S01]  /*3550*/  DMUL R46, RZ, R42 ;  /* 0x0000002aff2e7228 */ /* 0x000fe20000000000 */
[----:B------:R-:W-:-:S10]  /*3560*/  IMAD.MOV.U32 R11, RZ, RZ, RZ ;  /* 0x000000ffff0b7224 */ /* 0x000fd400078e00ff */
.L_x_45:
[----:B------:R-:W-:Y:S05]  /*3570*/  BSYNC.RECONVERGENT B3 ;  /* 0x0000000000037941 */ /* 0x000fea0003800200 */
.L_x_43:
        /* <DEDUP_REMOVED lines=51> */
.L_x_47:
[----:B------:R-:W-:Y:S05]  /*38b0*/  BSYNC.RECONVERGENT B1 ;  /* 0x0000000000017941 */ /* 0x000fea0003800200 */
.L_x_46:
[----:B------:R-:W-:Y:S02]  /*38c0*/  IMAD.MOV.U32 R42, RZ, RZ, R16 ;  /* 0x000000ffff2a7224 */ /* 0x000fe400078e0010 */
[----:B------:R-:W-:-:S07]  /*38d0*/  IMAD.MOV.U32 R43, RZ, RZ, R17 ;  /* 0x000000ffff2b7224 */ /* 0x000fce00078e0011 */
.L_x_42:
[----:B------:R-:W-:Y:S05]  /*38e0*/  BSYNC.RECONVERGENT B2 ;  /* 0x0000000000027941 */ /* 0x000fea0003800200 */
.L_x_41:
        /* <DEDUP_REMOVED lines=11> */
.L_x_48:
[C---:B------:R-:W-:Y:S01]  /*39a0*/  DADD R16, R42.reuse, UR6 ;  /* 0x000000062a107e29 */ /* 0x040fe20008000000 */
[----:B------:R-:W-:Y:S01]  /*39b0*/  IMAD.MOV.U32 R19, RZ, RZ, R11 ;  /* 0x000000ffff137224 */ /* 0x000fe200078e000b */
[----:B------:R-:W-:Y:S01]  /*39c0*/  PLOP3.LUT P0, PT, PT, PT, UP0, 0x80, 0x8 ;  /* 0x000000000008781c */ /* 0x000fe20003f0f008 */
[----:B------:R-:W-:Y:S01]  /*39d0*/  DSETP.NEU.AND P1, PT, R42, RZ, PT ;  /* 0x000000ff2a00722a */ /* 0x000fe20003f2d000 */
[----:B------:R-:W-:Y:S03]  /*39e0*/  BSSY.RECONVERGENT B0, `(.L_x_49) ;  /* 0x000001f000007945 */ /* 0x000fe60003800200 */
[----:B------:R-:W-:-:S03]  /*39f0*/  DADD R20, -RZ, -R18 ;  /* 0x00000000ff147229 */ /* 0x000fc60000000912 */
[----:B------:R-:W-:Y:S02]  /*3a00*/  LOP3.LUT R16, R17, 0x7ff00000, RZ, 0xc0, !PT ;  /* 0x7ff0000011107812 */ /* 0x000fe400078ec0ff */
[C---:B------:R-:W-:Y:S02]  /*3a10*/  SEL R17, R43.reuse, RZ, P0 ;  /* 0x000000ff2b117207 */ /* 0x040fe40000000000 */
[----:B------:R-:W-:Y:S02]  /*3a20*/  ISETP.GE.AND P0, PT, R43, RZ, PT ;  /* 0x000000ff2b00720c */ /* 0x000fe40003f06270 */
[----:B------:R-:W-:Y:S02]  /*3a30*/  @!P3 LOP3.LUT R17, R17, 0x7ff00000, RZ, 0xfc, !PT ;  /* 0x7ff000001111b812 */ /* 0x000fe400078efcff */
[----:B------:R-:W-:Y:S02]  /*3a40*/  ISETP.NE.AND P3, PT, R16, 0x7ff00000, PT ;  /* 0x7ff000001000780c */ /* 0x000fe40003f65270 */
[----:B------:R-:W-:-:S02]  /*3a50*/  FSEL R19, R20, R18, !P2 ;  /* 0x0000001214137208 */ /* 0x000fc40005000000 */
[-C--:B------:R-:W-:Y:S02]  /*3a60*/  FSEL R20, R21, R11.reuse, !P2 ;  /* 0x0000000b15147208 */ /* 0x080fe40005000000 */
[----:B------:R-:W-:Y:S02]  /*3a70*/  FSEL R18, R19, R18, !P0 ;  /* 0x0000001213127208 */ /* 0x000fe40004000000 */
[----:B------:R-:W-:Y:S02]  /*3a80*/  @P1 FSEL R17, R20, R11, !P0 ;  /* 0x0000000b14111208 */ /* 0x000fe40004000000 */
[----:B------:R-:W-:Y:S02]  /*3a90*/  SEL R11, RZ, 0xffffffff, P2 ;  /* 0xffffffffff0b7807 */ /* 0x000fe40001000000 */
[----:B------:R-:W-:Y:S02]  /*3aa0*/  FSEL R16, R18, RZ, P1 ;  /* 0x000000ff12107208 */ /* 0x000fe40000800000 */
[----:B------:R-:W-:Y:S01]  /*3ab0*/  SEL R11, R11, UR21, P1 ;  /* 0x000000150b0b7c07 */ /* 0x000fe20008800000 */
[----:B------:R-:W-:Y:S06]  /*3ac0*/  @P3 BRA `(.L_x_50) ;  /* 0x0000000000403947 */ /* 0x000fec0003800000 */
[----:B------:R-:W-:-:S14]  /*3ad0*/  DSETP.NAN.AND P1, PT, R42, R42, PT ;  /* 0x0000002a2a00722a */ /* 0x000fdc0003f28000 */
[----:B------:R-:W-:Y:S05]  /*3ae0*/  @P1 BRA `(.L_x_51) ;  /* 0x0000000000341947 */ /* 0x000fea0003800000 */
[----:B------:R-:W-:-:S14]  /*3af0*/  DSETP.NEU.AND P1, PT, |R42|, +INF , PT ;  /* 0x7ff000002a00742a */ /* 0x000fdc0003f2d200 */
[----:B------:R-:W-:Y:S05]  /*3b00*/  @P1 BRA `(.L_x_50) ;  /* 0x0000000000301947 */ /* 0x000fea0003800000 */
[----:B------:R-:W-:Y:S01]  /*3b10*/  ULOP3.LUT UR8, UR7, 0x7fffffff, URZ, 0xc0, !UPT ;  /* 0x7fffffff07087892 */ /* 0x000fe2000f8ec0ff */
[----:B------:R-:W-:Y:S01]  /*3b20*/  LOP3.LUT R11, R11, 0x1, RZ, 0xc0, !PT ;  /* 0x000000010b0b7812 */ /* 0x000fe200078ec0ff */
[----:B------:R-:W-:Y:S02]  /*3b30*/  UIADD3 UR4, UPT, UPT, UR11, -0x80000000, URZ ;  /* 0x800000000b047890 */ /* 0x000fe4000fffe0ff */
[----:B------:R-:W-:Y:S01]  /*3b40*/  UISETP.NE.AND UP2, UPT, UR8, 0x3fe00000, UPT ;  /* 0x3fe000000800788c */ /* 0x000fe2000bf45270 */
[----:B------:R-:W-:-:S03]  /*3b50*/  ISETP.NE.U32.AND P1, PT, R11, 0x1, PT ;  /* 0x000000010b00780c */ /* 0x000fc60003f25070 */
[----:B------:R-:W-:-:S06]  /*3b60*/  USEL UR4, UR4, UR11, UP2 ;  /* 0x0000000b04047287 */ /* 0x000fcc0009000000 */
[----:B------:R-:W-:-:S05]  /*3b70*/  IMAD.U32 R16, RZ, RZ, UR4 ;  /* 0x00000004ff107e24 */ /* 0x000fca000f8e00ff */
[----:B------:R-:W-:-:S04]  /*3b80*/  SEL R16, R16, UR11, !P1 ;  /* 0x0000000b10107c07 */ /* 0x000fc8000c800000 */
[----:B------:R-:W-:Y:S01]  /*3b90*/  SEL R17, R16, UR11, !P0 ;  /* 0x0000000b10117c07 */ /* 0x000fe2000c000000 */
[----:B------:R-:W-:Y:S01]  /*3ba0*/  IMAD.MOV.U32 R16, RZ, RZ, RZ ;  /* 0x000000ffff107224 */ /* 0x000fe200078e00ff */
[----:B------:R-:W-:Y:S06]  /*3bb0*/  BRA `(.L_x_50) ;  /* 0x0000000000047947 */ /* 0x000fec0003800000 */
.L_x_51:
[----:B------:R-:W-:-:S11]  /*3bc0*/  DADD R16, R42, UR6 ;  /* 0x000000062a107e29 */ /* 0x000fd60008000000 */
.L_x_50:
[----:B------:R-:W-:Y:S05]  /*3bd0*/  BSYNC.RECONVERGENT B0 ;  /* 0x0000000000007941 */ /* 0x000fea0003800200 */
.L_x_49:
[----:B------:R-:W0:Y:S01]  /*3be0*/  LDCU UR4, c[0x0][0x390] ;  /* 0x00007200ff0477ac */ /* 0x000e220008000800 */
[----:B------:R-:W-:Y:S02]  /*3bf0*/  DSETP.NEU.AND P0, PT, R42, 1, PT ;  /* 0x3ff000002a00742a */ /* 0x000fe40003f0d000 */
[----:B------:R-:W-:Y:S01]  /*3c00*/  DMUL R44, R44, R44 ;  /* 0x0000002c2c2c7228 */ /* 0x000fe20000000000 */
[----:B------:R-:W1:Y:S03]  /*3c10*/  LDCU UR20, c[0x0][0x390] ;  /* 0x00007200ff1477ac */ /* 0x000e660008000800 */
[----:B------:R-:W-:Y:S01]  /*3c20*/  FSEL R42, R16, RZ, P0 ;  /* 0x000000ff102a7208 */ /* 0x000fe20000000000 */
[----:B------:R-:W2:Y:S01]  /*3c30*/  LDCU.64 UR18, c[0x4][0x8] ;  /* 0x01000100ff1277ac */ /* 0x000ea20008000a00 */
[----:B------:R-:W-:Y:S02]  /*3c40*/  FSEL R16, R17, 1.875, P0 ;  /* 0x3ff0000011107808 */ /* 0x000fe40000000000 */
[----:B------:R-:W-:Y:S01]  /*3c50*/  DFMA R40, R40, R40, R44 ;  /* 0x000000282828722b */ /* 0x000fe2000000002c */
[----:B------:R-:W-:Y:S01]  /*3c60*/  UMOV UR21, 0xffffffff ;  /* 0xffffffff00157882 */ /* 0x000fe20000000000 */
[----:B0-----:R-:W-:-:S04]  /*3c70*/  ISETP.NE.AND P0, PT, RZ, UR4, PT ;  /* 0x00000004ff007c0c */ /* 0x001fc8000bf05270 */
[----:B------:R-:W-:Y:S02]  /*3c80*/  FSEL R42, R42, RZ, P0 ;  /* 0x000000ff2a2a7208 */ /* 0x000fe40000000000 */
[----:B------:R-:W-:-:S06]  /*3c90*/  FSEL R43, R16, 1.875, P0 ;  /* 0x3ff00000102b7808 */ /* 0x000fcc0000000000 */
[----:B-12---:R-:W-:-:S11]  /*3ca0*/  DMUL R42, R36, R42 ;  /* 0x0000002a242a7228 */ /* 0x006fd60000000000 */
.L_x_67:
[----:B------:R-:W0:Y:S01]  /*3cb0*/  LDC R11, c[0x0][0x394] ;  /* 0x0000e500ff0b7b82 */ /* 0x000e220000000800 */
[----:B------:R-:W-:Y:S01]  /*3cc0*/  BSSY.RECONVERGENT B2, `(.L_x_52) ;  /* 0x000005d000027945 */ /* 0x000fe20003800200 */
[----:B------:R-:W-:Y:S02]  /*3cd0*/  IMAD.MOV.U32 R48, RZ, RZ, 0x0 ;  /* 0x00000000ff307424 */ /* 0x000fe400078e00ff */
[----:B------:R-:W-:Y:S02]  /*3ce0*/  IMAD.MOV.U32 R49, RZ, RZ, 0x3ff00000 ;  /* 0x3ff00000ff317424 */ /* 0x000fe400078e00ff */
[----:B0-----:R-:W-:-:S06]  /*3cf0*/  IMAD R44, R11, UR21, R10 ;  /* 0x000000150b2c7c24 */ /* 0x001fcc000f8e020a */
[----:B------:R-:W0:Y:S02]  /*3d00*/  I2F.F64 R44, R44 ;  /* 0x0000002c002c7312 */ /* 0x000e240000201c00 */
        /* <DEDUP_REMOVED lines=33> */
.L_x_55:
[----:B------:R-:W-:Y:S01]  /*3f20*/  DMUL R54, RZ, R48 ;  /* 0x00000030ff367228 */ /* 0x000fe20000000000 */
[----:B------:R-:W-:-:S10]  /*3f30*/  IMAD.MOV.U32 R11, RZ, RZ, RZ ;  /* 0x000000ffff0b7224 */ /* 0x000fd400078e00ff */
.L_x_56:
[----:B------:R-:W-:Y:S05]  /*3f40*/  BSYNC.RECONVERGENT B3 ;  /* 0x0000000000037941 */ /* 0x000fea0003800200 */
.L_x_54:
        /* <DEDUP_REMOVED lines=13> */
[----:B------:R-:W-:Y:S02]  /*4020*/  FSEL R51, -R51, 0.11223486810922622681, !P0 ;  /* 0x3de5db6533337808 */ /* 0x000fe40004000100 */
[----:B------:R-:W-:-:S06]  /*4030*/  FSEL R50, R50, -8.06006814911005101289e+34, !P0 ;  /* 0xf9785eba32327808 */ /* 0x000fcc0004000000 */
        /* <DEDUP_REMOVED lines=34> */
.L_x_58:
[----:B------:R-:W-:Y:S05]  /*4260*/  BSYNC.RECONVERGENT B1 ;  /* 0x0000000000017941 */ /* 0x000fea0003800200 */
.L_x_57:
[----:B------:R-:W-:Y:S02]  /*4270*/  IMAD.MOV.U32 R48, RZ, RZ, R16 ;  /* 0x000000ffff307224 */ /* 0x000fe400078e0010 */
[----:B------:R-:W-:-:S07]  /*4280*/  IMAD.MOV.U32 R49, RZ, RZ, R17 ;  /* 0x000000ffff317224 */ /* 0x000fce00078e0011 */
.L_x_53:
[----:B------:R-:W-:Y:S05]  /*4290*/  BSYNC.RECONVERGENT B2 ;  /* 0x0000000000027941 */ /* 0x000fea0003800200 */
.L_x_52:
        /* <DEDUP_REMOVED lines=11> */
.L_x_59:
[C---:B------:R-:W-:Y:S01]  /*4350*/  DADD R16, R48.reuse, UR6 ;  /* 0x0000000630107e29 */ /* 0x040fe20008000000 */
[----:B------:R-:W-:Y:S01]  /*4360*/  IMAD.MOV.U32 R19, RZ, RZ, R11 ;  /* 0x000000ffff137224 */ /* 0x000fe200078e000b */
[----:B------:R-:W-:Y:S01]  /*4370*/  PLOP3.LUT P0, PT, PT, PT, UP0, 0x80, 0x8 ;  /* 0x000000000008781c */ /* 0x000fe20003f0f008 */
[----:B------:R-:W-:Y:S01]  /*4380*/  DSETP.NEU.AND P1, PT, R48, RZ, PT ;  /* 0x000000ff3000722a */ /* 0x000fe20003f2d000 */
[----:B------:R-:W-:Y:S01]  /*4390*/  USEL UR17, URZ, 0xffffffff, !UP0 ;  /* 0xffffffffff117887 */ /* 0x000fe2000c000000 */
[----:B------:R-:W-:Y:S02]  /*43a0*/  BSSY.RECONVERGENT B0, `(.L_x_60) ;  /* 0x000001f000007945 */ /* 0x000fe40003800200 */
        /* <DEDUP_REMOVED lines=29> */
.L_x_62:
[----:B------:R-:W-:-:S11]  /*4580*/  DADD R16, R48, UR6 ;  /* 0x0000000630107e29 */ /* 0x000fd60008000000 */
.L_x_61:
[----:B------:R-:W-:Y:S05]  /*4590*/  BSYNC.RECONVERGENT B0 ;  /* 0x0000000000007941 */ /* 0x000fea0003800200 */
.L_x_60:
[----:B------:R-:W-:Y:S01]  /*45a0*/  DFMA R46, R46, R46, R40 ;  /* 0x0000002e2e2e722b */ /* 0x000fe20000000028 */
[----:B------:R-:W-:Y:S01]  /*45b0*/  IMAD.MOV.U32 R22, RZ, RZ, 0x652b82fe ;  /* 0x652b82feff167424 */ /* 0x000fe200078e00ff */
[----:B------:R-:W-:Y:S01]  /*45c0*/  UMOV UR8, 0xfefa39ef ;  /* 0xfefa39ef00087882 */ /* 0x000fe20000000000 */
[----:B------:R-:W-:Y:S01]  /*45d0*/  IMAD.MOV.U32 R23, RZ, RZ, 0x3ff71547 ;  /* 0x3ff71547ff177424 */ /* 0x000fe200078e00ff */
[----:B------:R-:W-:Y:S01]  /*45e0*/  UMOV UR9, 0x3fe62e42 ;  /* 0x3fe62e4200097882 */ /* 0x000fe20000000000 */
[----:B------:R-:W-:Y:S01]  /*45f0*/  DSETP.NEU.AND P0, PT, R48, 1, PT ;  /* 0x3ff000003000742a */ /* 0x000fe20003f0d000 */
[----:B------:R-:W0:Y:S01]  /*4600*/  F2I.F64.TRUNC R18, R46 ;  /* 0x0000002e00127311 */ /* 0x000e22000030d100 */
[----:B------:R-:W-:Y:S01]  /*4610*/  ISETP.NE.AND P1, PT, RZ, UR20, PT ;  /* 0x00000014ff007c0c */ /* 0x000fe2000bf25270 */
[----:B------:R-:W-:Y:S03]  /*4620*/  BSSY.RECONVERGENT B0, `(.L_x_63) ;  /* 0x0000044000007945 */ /* 0x000fe60003800200 */
[----:B------:R-:W-:-:S02]  /*4630*/  FSEL R11, R16, RZ, P0 ;  /* 0x000000ff100b7208 */ /* 0x000fc40000000000 */
[----:B------:R-:W-:Y:S01]  /*4640*/  FSEL R16, R17, 1.875, P0 ;  /* 0x3ff0000011107808 */ /* 0x000fe20000000000 */
[----:B0-----:R-:W0:Y:S02]  /*4650*/  I2F.F64 R18, R18 ;  /* 0x0000001200127312 */ /* 0x001e240000201c00 */
[----:B0-----:R-:W-:-:S08]  /*4660*/  DMUL R20, R12, R18 ;  /* 0x000000120c147228 */ /* 0x001fd00000000000 */
[----:B------:R-:W-:Y:S02]  /*4670*/  DFMA R22, R20, R22, 6.75539944105574400000e+15 ;  /* 0x433800001416742b */ /* 0x000fe40000000016 */
[----:B------:R-:W-:-:S06]  /*4680*/  FSETP.GEU.AND P0, PT, |R21|, 4.1917929649353027344, PT ;  /* 0x4086232b1500780b */ /* 0x000fcc0003f0e200 */
[----:B------:R-:W-:-:S08]  /*4690*/  DADD R24, R22, -6.75539944105574400000e+15 ;  /* 0xc338000016187429 */ /* 0x000fd00000000000 */
[----:B------:R-:W-:Y:S01]  /*46a0*/  DFMA R26, R24, -UR8, R20 ;  /* 0x80000008181a7c2b */ /* 0x000fe20008000014 */
[----:B------:R-:W-:Y:S01]  /*46b0*/  UMOV UR8, 0x3b39803f ;  /* 0x3b39803f00087882 */ /* 0x000fe20000000000 */
[----:B------:R-:W-:-:S06]  /*46c0*/  UMOV UR9, 0x3c7abc9e ;  /* 0x3c7abc9e00097882 */ /* 0x000fcc0000000000 */
[----:B------:R-:W-:Y:S01]  /*46d0*/  DFMA R24, R24, -UR8, R26 ;  /* 0x8000000818187c2b */ /* 0x000fe2000800001a */
[----:B------:R-:W-:Y:S01]  /*46e0*/  UMOV UR8, 0x69ce2bdf ;  /* 0x69ce2bdf00087882 */ /* 0x000fe20000000000 */
[----:B------:R-:W-:Y:S01]  /*46f0*/  IMAD.MOV.U32 R26, RZ, RZ, -0x35dec16 ;  /* 0xfca213eaff1a7424 */ /* 0x000fe200078e00ff */
[----:B------:R-:W-:Y:S01]  /*4700*/  UMOV UR9, 0x3e5ade15 ;  /* 0x3e5ade1500097882 */ /* 0x000fe20000000000 */
[----:B------:R-:W-:-:S06]  /*4710*/  IMAD.MOV.U32 R27, RZ, RZ, 0x3e928af3 ;  /* 0x3e928af3ff1b7424 */ /* 0x000fcc00078e00ff */
        /* <DEDUP_REMOVED lines=14> */
[----:B------:R-:W0:Y:S01]  /*4800*/  MUFU.RCP64H R27, R19 ;  /* 0x00000013001b7308 */ /* 0x000e220000001800 */
[----:B------:R-:W-:Y:S01]  /*4810*/  UMOV UR9, 0x3f811111 ;  /* 0x3f81111100097882 */ /* 0x000fe20000000000 */
        /* <DEDUP_REMOVED lines=36> */
.L_x_64:
[----:B------:R-:W-:Y:S05]  /*4a60*/  BSYNC.RECONVERGENT B0 ;  /* 0x0000000000007941 */ /* 0x000fea0003800200 */
.L_x_63:
        /* <DEDUP_REMOVED lines=17> */
.L_x_66:
[----:B------:R-:W-:Y:S05]  /*4b80*/  BSYNC.RECONVERGENT B1 ;  /* 0x0000000000017941 */ /* 0x000fea0003800200 */
.L_x_65:
[----:B------:R-:W-:Y:S01]  /*4b90*/  UIADD3 UR21, UPT, UPT, UR21, 0x1, URZ ;  /* 0x0000000115157890 */ /* 0x000fe2000fffe0ff */
[-C--:B------:R-:W-:Y:S02]  /*4ba0*/  DMUL R18, R14, R16.reuse ;  /* 0x000000100e127228 */ /* 0x080fe40000000000 */
[-C--:B------:R-:W-:Y:S01]  /*4bb0*/  DMUL R20, R38, R16.reuse ;  /* 0x0000001026147228 */ /* 0x080fe20000000000 */
[----:B------:R-:W-:Y:S01]  /*4bc0*/  UISETP.NE.AND UP2, UPT, UR21, 0x2, UPT ;  /* 0x000000021500788c */ /* 0x000fe2000bf45270 */
[----:B------:R-:W-:-:S04]  /*4bd0*/  DMUL R16, R44, R16 ;  /* 0x000000102c107228 */ /* 0x000fc80000000000 */
[----:B------:R-:W-:Y:S02]  /*4be0*/  DFMA R32, R18, UR12, R32 ;  /* 0x0000000c12207c2b */ /* 0x000fe40008000020 */
[----:B------:R-:W-:Y:S02]  /*4bf0*/  DFMA R30, R20, UR12, R30 ;  /* 0x0000000c141e7c2b */ /* 0x000fe4000800001e */
[----:B------:R-:W-:Y:S01]  /*4c00*/  DFMA R28, R16, UR12, R28 ;  /* 0x0000000c101c7c2b */ /* 0x000fe2000800001c */
[----:B------:R-:W-:Y:S10]  /*4c10*/  BRA.U UP2, `(.L_x_67) ;  /* 0xfffffff102247547 */ /* 0x000ff4000b83ffff */
[----:B------:R-:W0:Y:S01]  /*4c20*/  LDCU UR4, c[0x0][0x394] ;  /* 0x00007280ff0477ac */ /* 0x000e220008000800 */
[----:B------:R-:W-:Y:S01]  /*4c30*/  BSSY.RECONVERGENT B2, `(.L_x_68) ;  /* 0x000005f000027945 */ /* 0x000fe20003800200 */
[----:B------:R-:W-:Y:S02]  /*4c40*/  IMAD.MOV.U32 R40, RZ, RZ, 0x0 ;  /* 0x00000000ff287424 */ /* 0x000fe400078e00ff */
[----:B------:R-:W-:Y:S02]  /*4c50*/  IMAD.MOV.U32 R41, RZ, RZ, 0x3ff00000 ;  /* 0x3ff00000ff297424 */ /* 0x000fe400078e00ff */
[----:B0-----:R-:W-:-:S06]  /*4c60*/  VIADD R38, R9, UR4 ;  /* 0x0000000409267c36 */ /* 0x001fcc0008000000 */
        /* <DEDUP_REMOVED lines=34> */
.L_x_71:
[----:B------:R-:W-:Y:S01]  /*4e90*/  DMUL R44, RZ, R40 ;  /* 0x00000028ff2c7228 */ /* 0x000fe20000000000 */
[----:B------:R-:W-:-:S10]  /*4ea0*/  IMAD.MOV.U32 R9, RZ, RZ, RZ ;  /* 0x000000ffff097224 */ /* 0x000fd400078e00ff */
.L_x_72:
[----:B------:R-:W-:Y:S05]  /*4eb0*/  BSYNC.RECONVERGENT B3 ;  /* 0x0000000000037941 */ /* 0x000fea0003800200 */
.L_x_70:
        /* <DEDUP_REMOVED lines=51> */
.L_x_74:
[----:B------:R-:W-:Y:S05]  /*51f0*/  BSYNC.RECONVERGENT B1 ;  /* 0x0000000000017941 */ /* 0x000fea0003800200 */
.L_x_73:
[----:B------:R-:W-:Y:S02]  /*5200*/  IMAD.MOV.U32 R40, RZ, RZ, R16 ;  /* 0x000000ffff287224 */ /* 0x000fe400078e0010 */
[----:B------:R-:W-:-:S07]  /*5210*/  IMAD.MOV.U32 R41, RZ, RZ, R17 ;  /* 0x000000ffff297224 */ /* 0x000fce00078e0011 */
.L_x_69:
[----:B------:R-:W-:Y:S05]  /*5220*/  BSYNC.RECONVERGENT B2 ;  /* 0x0000000000027941 */ /* 0x000fea0003800200 */
.L_x_68:
        /* <DEDUP_REMOVED lines=11> */
.L_x_75:
        /* <DEDUP_REMOVED lines=14> */
[----:B------:R-:W-:Y:S02]  /*53c0*/  SEL R9, RZ, 0xffffffff, P2 ;  /* 0xffffffffff097807 */ /* 0x000fe40001000000 */
[----:B------:R-:W-:Y:S02]  /*53d0*/  @P1 FSEL R17, R20, R11, !P0 ;  /* 0x0000000b14111208 */ /* 0x000fe40004000000 */
        /* <DEDUP_REMOVED lines=18> */
.L_x_78:
[----:B------:R-:W-:-:S11]  /*5500*/  DADD R16, R40, UR6 ;  /* 0x0000000628107e29 */ /* 0x000fd60008000000 */
.L_x_77:
[----:B------:R-:W-:Y:S05]  /*5510*/  BSYNC.RECONVERGENT B0 ;  /* 0x0000000000007941 */ /* 0x000fea0003800200 */
.L_x_76:
[----:B------:R-:W0:Y:S01]  /*5520*/  LDCU UR4, c[0x0][0x390] ;  /* 0x00007200ff0477ac */ /* 0x000e220008000800 */
[----:B------:R-:W-:Y:S02]  /*5530*/  DSETP.NEU.AND P0, PT, R40, 1, PT ;  /* 0x3ff000002800742a */ /* 0x000fe40003f0d000 */
[----:B------:R-:W-:Y:S01]  /*5540*/  DMUL R40, R42, R42 ;  /* 0x0000002a2a287228 */ /* 0x000fe20000000000 */
[----:B------:R-:W1:Y:S03]  /*5550*/  LDCU UR20, c[0x0][0x390] ;  /* 0x00007200ff1477ac */ /* 0x000e660008000800 */
[----:B------:R-:W-:Y:S01]  /*5560*/  FSEL R46, R16, RZ, P0 ;  /* 0x000000ff102e7208 */ /* 0x000fe20000000000 */
[----:B------:R-:W2:Y:S01]  /*5570*/  LDCU.64 UR18, c[0x4][0x8] ;  /* 0x01000100ff1277ac */ /* 0x000ea20008000a00 */
[----:B------:R-:W-:Y:S01]  /*5580*/  FSEL R9, R17, 1.875, P0 ;  /* 0x3ff0000011097808 */ /* 0x000fe20000000000 */
[----:B------:R-:W-:Y:S01]  /*5590*/  DMUL R16, R14, UR12 ;  /* 0x0000000c0e107c28 */ /* 0x000fe20008000000 */
[----:B------:R-:W-:Y:S01]  /*55a0*/  UMOV UR21, 0xffffffff ;  /* 0xffffffff00157882 */ /* 0x000fe20000000000 */
[----:B0-----:R-:W-:-:S06]  /*55b0*/  ISETP.NE.AND P0, PT, RZ, UR4, PT ;  /* 0x00000004ff007c0c */ /* 0x001fcc000bf05270 */
[----:B------:R-:W-:Y:S01]  /*55c0*/  DFMA R40, R16, R16, R40 ;  /* 0x000000101028722b */ /* 0x000fe20000000028 */
[----:B------:R-:W-:Y:S02]  /*55d0*/  FSEL R46, R46, RZ, P0 ;  /* 0x000000ff2e2e7208 */ /* 0x000fe40000000000 */
[----:B------:R-:W-:-:S06]  /*55e0*/  FSEL R47, R9, 1.875, P0 ;  /* 0x3ff00000092f7808 */ /* 0x000fcc0000000000 */
[----:B-12---:R-:W-:-:S11]  /*55f0*/  DMUL R46, R36, R46 ;  /* 0x0000002e242e7228 */ /* 0x006fd60000000000 */
.L_x_94:
        /* <DEDUP_REMOVED lines=39> */
.L_x_82:
[----:B------:R-:W-:Y:S01]  /*5870*/  DMUL R48, RZ, R36 ;  /* 0x00000024ff307228 */ /* 0x000fe20000000000 */
[----:B------:R-:W-:-:S10]  /*5880*/  IMAD.MOV.U32 R9, RZ, RZ, RZ ;  /* 0x000000ffff097224 */ /* 0x000fd400078e00ff */
.L_x_83:
[----:B------:R-:W-:Y:S05]  /*5890*/  BSYNC.RECONVERGENT B3 ;  /* 0x0000000000037941 */ /* 0x000fea0003800200 */
.L_x_81:
        /* <DEDUP_REMOVED lines=50> */
.L_x_85:
[----:B------:R-:W-:Y:S05]  /*5bc0*/  BSYNC.RECONVERGENT B1 ;  /* 0x0000000000017941 */ /* 0x000fea0003800200 */
.L_x_84:
[----:B------:R-:W-:Y:S02]  /*5bd0*/  IMAD.MOV.U32 R36, RZ, RZ, R16 ;  /* 0x000000ffff247224 */ /* 0x000fe400078e0010 */
[----:B------:R-:W-:-:S07]  /*5be0*/  IMAD.MOV.U32 R37, RZ, RZ, R17 ;  /* 0x000000ffff257224 */ /* 0x000fce00078e0011 */
.L_x_80:
[----:B------:R-:W-:Y:S05]  /*5bf0*/  BSYNC.RECONVERGENT B2 ;  /* 0x0000000000027941 */ /* 0x000fea0003800200 */
.L_x_79:
        /* <DEDUP_REMOVED lines=11> */
.L_x_86:
[C---:B------:R-:W-:Y:S01]  /*5cb0*/  DADD R16, R36.reuse, UR6 ;  /* 0x0000000624107e29 */ /* 0x040fe20008000000 */
[----:B------:R-:W-:Y:S01]  /*5cc0*/  IMAD.MOV.U32 R19, RZ, RZ, R11 ;  /* 0x000000ffff137224 */ /* 0x000fe200078e000b */
[----:B------:R-:W-:Y:S01]  /*5cd0*/  PLOP3.LUT P0, PT, PT, PT, UP0, 0x80, 0x8 ;  /* 0x000000000008781c */ /* 0x000fe20003f0f008 */
[----:B------:R-:W-:Y:S01]  /*5ce0*/  DSETP.NEU.AND P1, PT, R36, RZ, PT ;  /* 0x000000ff2400722a */ /* 0x000fe20003f2d000 */
[----:B------:R-:W-:Y:S02]  /*5cf0*/  BSSY.RECONVERGENT B0, `(.L_x_87) ;  /* 0x000001f000007945 */ /* 0x000fe40003800200 */
[C---:B------:R-:W-:Y:S01]  /*5d00*/  SEL R23, R37.reuse, RZ, P0 ;  /* 0x000000ff25177207 */ /* 0x040fe20000000000 */
[----:B------:R-:W-:Y:S01]  /*5d10*/  DADD R20, -RZ, -R18 ;  /* 0x00000000ff147229 */ /* 0x000fe20000000912 */
[----:B------:R-:W-:Y:S02]  /*5d20*/  ISETP.GE.AND P0, PT, R37, RZ, PT ;  /* 0x000000ff2500720c */ /* 0x000fe40003f06270 */
[----:B------:R-:W-:-:S02]  /*5d30*/  LOP3.LUT R16, R17, 0x7ff00000, RZ, 0xc0, !PT ;  /* 0x7ff0000011107812 */ /* 0x000fc400078ec0ff */
[----:B------:R-:W-:Y:S02]  /*5d40*/  @!P2 LOP3.LUT R23, R23, 0x7ff00000, RZ, 0xfc, !PT ;  /* 0x7ff000001717a812 */ /* 0x000fe400078efcff */
[----:B------:R-:W-:-:S03]  /*5d50*/  ISETP.NE.AND P2, PT, R16, 0x7ff00000, PT ;  /* 0x7ff000001000780c */ /* 0x000fc60003f45270 */
[-C--:B------:R-:W-:Y:S02]  /*5d60*/  FSEL R9, R20, R18.reuse, !P3 ;  /* 0x0000001214097208 */ /* 0x080fe40005800000 */
[-C--:B------:R-:W-:Y:S02]  /*5d70*/  FSEL R20, R21, R11.reuse, !P3 ;  /* 0x0000000b15147208 */ /* 0x080fe40005800000 */
[----:B------:R-:W-:Y:S02]  /*5d80*/  FSEL R18, R9, R18, !P0 ;  /* 0x0000001209127208 */ /* 0x000fe40004000000 */
[----:B------:R-:W-:Y:S02]  /*5d90*/  SEL R9, RZ, 0xffffffff, P3 ;  /* 0xffffffffff097807 */ /* 0x000fe40001800000 */
[----:B------:R-:W-:Y:S02]  /*5da0*/  @P1 FSEL R23, R20, R11, !P0 ;  /* 0x0000000b14171208 */ /* 0x000fe40004000000 */
[----:B------:R-:W-:-:S02]  /*5db0*/  FSEL R22, R18, RZ, P1 ;  /* 0x000000ff12167208 */ /* 0x000fc40000800000 */
        /* <DEDUP_REMOVED lines=17> */
.L_x_89:
[----:B------:R-:W-:-:S11]  /*5ed0*/  DADD R22, R36, UR6 ;  /* 0x0000000624167e29 */ /* 0x000fd60008000000 */
.L_x_88:
[----:B------:R-:W-:Y:S05]  /*5ee0*/  BSYNC.RECONVERGENT B0 ;  /* 0x0000000000007941 */ /* 0x000fea0003800200 */
.L_x_87:
        /* <DEDUP_REMOVED lines=10> */
[----:B------:R-:W-:Y:S02]  /*5f90*/  FSEL R23, R23, 1.875, P0 ;  /* 0x3ff0000017177808 */ /* 0x000fe40000000000 */
[----:B------:R-:W-:Y:S02]  /*5fa0*/  FSEL R22, R22, RZ, P1 ;  /* 0x000000ff16167208 */ /* 0x000fe40000800000 */
[----:B------:R-:W-:Y:S01]  /*5fb0*/  FSEL R23, R23, 1.875, P1 ;  /* 0x3ff0000017177808 */ /* 0x000fe20000800000 */
[----:B0-----:R-:W0:Y:S05]  /*5fc0*/  I2F.F64 R18, R18 ;  /* 0x0000001200127312 */ /* 0x001e2a0000201c00 */
[----:B------:R-:W-:-:S02]  /*5fd0*/  DMUL R22, R46, R22 ;  /* 0x000000162e167228 */ /* 0x000fc40000000000 */
        /* <DEDUP_REMOVED lines=44> */
[----:B------:R-:W-:-:S03]  /*62a0*/  DFMA R26, R24, R26, 1 ;  /* 0x3ff00000181a742b */ /* 0x000fc6000000001a */
[----:B------:R-:W-:-:S07]  /*62b0*/  DFMA R24, R36, R42, R36 ;  /* 0x0000002a2418722b */ /* 0x000fce0000000024 */
[----:B------:R-:W-:Y:S02]  /*62c0*/  IMAD R37, R20, 0x100000, R27 ;  /* 0x0010000014257824 */ /* 0x000fe400078e021b */
[----:B------:R-:W-:Y:S01]  /*62d0*/  IMAD.MOV.U32 R36, RZ, RZ, R26 ;  /* 0x000000ffff247224 */ /* 0x000fe200078e001a */
[----:B------:R-:W-:Y:S06]  /*62e0*/  @!P0 BRA `(.L_x_91) ;  /* 0x0000000000308947 */ /* 0x000fec0003800000 */
        /* <DEDUP_REMOVED lines=12> */
.L_x_91:
[----:B------:R-:W-:Y:S05]  /*63b0*/  BSYNC.RECONVERGENT B0 ;  /* 0x0000000000007941 */ /* 0x000fea0003800200 */
.L_x_90:
        /* <DEDUP_REMOVED lines=17> */
.L_x_93:
[----:B------:R-:W-:Y:S05]  /*64d0*/  BSYNC.RECONVERGENT B1 ;  /* 0x0000000000017941 */ /* 0x000fea0003800200 */
.L_x_92:
        /* <DEDUP_REMOVED lines=9> */
[----:B------:R-:W-:Y:S05]  /*6570*/  BRA.U UP1, `(.L_x_95) ;  /* 0xffffffa901b87547 */ /* 0x000fea000b83ffff */
[----:B------:R-:W-:Y:S01]  /*6580*/  IMAD R5, R0, R0, RZ ;  /* 0x0000000000057224 */ /* 0x000fe200078e02ff */
[----:B------:R-:W-:Y:S01]  /*6590*/  DMUL R34, R34, R34 ;  /* 0x0000002222227228 */ /* 0x000fe20000000000 */
[----:B------:R-:W-:Y:S01]  /*65a0*/  IMAD.U32 R8, RZ, RZ, UR12 ;  /* 0x0000000cff087e24 */ /* 0x000fe2000f8e00ff */
[----:B------:R-:W-:Y:S01]  /*65b0*/  BSSY.RECONVERGENT B1, `(.L_x_96) ;  /* 0x0000023000017945 */ /* 0x000fe20003800200 */
[----:B------:R-:W-:Y:S02]  /*65c0*/  IMAD R5, R2, R2, R5 ;  /* 0x0000000202057224 */ /* 0x000fe400078e0205 */
[----:B------:R-:W-:Y:S02]  /*65d0*/  IMAD.U32 R9, RZ, RZ, UR13 ;  /* 0x0000000dff097e24 */ /* 0x000fe4000f8e00ff */
[----:B------:R-:W-:Y:S02]  /*65e0*/  IMAD R5, R4, R4, R5 ;  /* 0x0000000404057224 */ /* 0x000fe400078e0205 */
[----:B------:R-:W-:-:S02]  /*65f0*/  IMAD.MOV.U32 R10, RZ, RZ, 0x1 ;  /* 0x00000001ff0a7424 */ /* 0x000fc400078e00ff */
[----:B------:R-:W0:Y:S01]  /*6600*/  I2F.F64.U32 R6, R5 ;  /* 0x0000000500067312 */ /* 0x000e220000201800 */
[----:B------:R-:W-:-:S07]  /*6610*/  DMUL R8, R8, UR12 ;  /* 0x0000000c08087c28 */ /* 0x000fce0008000000 */
[----:B------:R-:W-:Y:S01]  /*6620*/  I2F.F64 R4, R4 ;  /* 0x0000000400047312 */ /* 0x000fe20000201c00 */
[----:B0-----:R-:W-:-:S07]  /*6630*/  DMUL R6, R6, R8 ;  /* 0x0000000806067228 */ /* 0x001fce0000000000 */
[----:B------:R-:W0:Y:S01]  /*6640*/  I2F.F64 R8, R2 ;  /* 0x0000000200087312 */ /* 0x000e220000201c00 */
[----:B------:R-:W-:-:S07]  /*6650*/  DMUL R34, R6, R34 ;  /* 0x0000002206227228 */ /* 0x000fce0000000000 */
[----:B------:R-:W1:Y:S01]  /*6660*/  I2F.F64 R6, R0 ;  /* 0x0000000000067312 */ /* 0x000e620000201c00 */
[----:B0-----:R-:W-:-:S07]  /*6670*/  DMUL R8, R30, R8 ;  /* 0x000000081e087228 */ /* 0x001fce0000000000 */
[----:B------:R-:W0:Y:S01]  /*6680*/  MUFU.RCP64H R11, R35 ;  /* 0x00000023000b7308 */ /* 0x000e220000001800 */
[----:B-1----:R-:W-:-:S08]  /*6690*/  DFMA R6, R32, R6, R8 ;  /* 0x000000062006722b */ /* 0x002fd00000000008 */
[----:B------:R-:W-:Y:S02]  /*66a0*/  DFMA R6, R28, R4, R6 ;  /* 0x000000041c06722b */ /* 0x000fe40000000006 */
[----:B0-----:R-:W-:-:S08]  /*66b0*/  DFMA R12, -R34, R10, 1 ;  /* 0x3ff00000220c742b */ /* 0x001fd0000000010a */
[----:B------:R-:W-:-:S08]  /*66c0*/  DFMA R12, R12, R12, R12 ;  /* 0x0000000c0c0c722b */ /* 0x000fd0000000000c */
[----:B------:R-:W-:Y:S02]  /*66d0*/  DFMA R12, R10, R12, R10 ;  /* 0x0000000c0a0c722b */ /* 0x000fe4000000000a */
[----:B------:R-:W-:-:S06]  /*66e0*/  DMUL R10, R6, UR12 ;  /* 0x0000000c060a7c28 */ /* 0x000fcc0008000000 */
[----:B------:R-:W-:-:S04]  /*66f0*/  DFMA R8, -R34, R12, 1 ;  /* 0x3ff000002208742b */ /* 0x000fc8000000010c */
[----:B------:R-:W-:-:S04]  /*6700*/  FSETP.GEU.AND P1, PT, |R11|, 6.5827683646048100446e-37, PT ;  /* 0x036000000b00780b */ /* 0x000fc80003f2e200 */
[----:B------:R-:W-:-:S08]  /*6710*/  DFMA R8, R12, R8, R12 ;  /* 0x000000080c08722b */ /* 0x000fd0000000000c */
        /* <DEDUP_REMOVED lines=12> */
.L_x_97:
[----:B------:R-:W-:Y:S05]  /*67e0*/  BSYNC.RECONVERGENT B1 ;  /* 0x0000000000017941 */ /* 0x000fea0003800200 */
.L_x_96:
[----:B------:R-:W0:Y:S01]  /*67f0*/  MUFU.RCP64H R5, 3.1415882110595703125 ;  /* 0x400921f900057908 */ /* 0x000e220000001800 */
[----:B------:R-:W-:Y:S01]  /*6800*/  IMAD.MOV.U32 R8, RZ, RZ, -0xfe47992 ;  /* 0xf01b866eff087424 */ /* 0x000fe200078e00ff */
[----:B------:R-:W-:Y:S01]  /*6810*/  DADD R10, R16, R16 ;  /* 0x00000000100a7229 */ /* 0x000fe20000000010 */
[----:B------:R-:W-:Y:S01]  /*6820*/  IMAD.MOV.U32 R9, RZ, RZ, 0x400921f9 ;  /* 0x400921f9ff097424 */ /* 0x000fe200078e00ff */
[----:B------:R-:W-:Y:S01]  /*6830*/  BSSY.RECONVERGENT B1, `(.L_x_98) ;  /* 0x0000014000017945 */ /* 0x000fe20003800200 */
[----:B------:R-:W-:-:S07]  /*6840*/  IMAD.MOV.U32 R4, RZ, RZ, 0x1 ;  /* 0x00000001ff047424 */ /* 0x000fce00078e00ff */
[----:B------:R-:W-:Y:S01]  /*6850*/  FSETP.GEU.AND P1, PT, |R11|, 6.5827683646048100446e-37, PT ;  /* 0x036000000b00780b */ /* 0x000fe20003f2e200 */
[----:B0-----:R-:W-:-:S08]  /*6860*/  DFMA R6, R4, -R8, 1 ;  /* 0x3ff000000406742b */ /* 0x001fd00000000808 */
[----:B------:R-:W-:-:S08]  /*6870*/  DFMA R6, R6, R6, R6 ;  /* 0x000000060606722b */ /* 0x000fd00000000006 */
[----:B------:R-:W-:-:S08]  /*6880*/  DFMA R6, R4, R6, R4 ;  /* 0x000000060406722b */ /* 0x000fd00000000004 */
[----:B------:R-:W-:-:S08]  /*6890*/  DFMA R4, R6, -R8, 1 ;  /* 0x3ff000000604742b */ /* 0x000fd00000000808 */
[----:B------:R-:W-:-:S08]  /*68a0*/  DFMA R4, R6, R4, R6 ;  /* 0x000000040604722b */ /* 0x000fd00000000006 */
[----:B------:R-:W-:-:S08]  /*68b0*/  DMUL R16, R10, R4 ;  /* 0x000000040a107228 */ /* 0x000fd00000000000 */
[----:B------:R-:W-:-:S08]  /*68c0*/  DFMA R6, R16, -R8, R10 ;  /* 0x800000081006722b */ /* 0x000fd0000000000a */
[----:B------:R-:W-:-:S10]  /*68d0*/  DFMA R16, R4, R6, R16 ;  /* 0x000000060410722b */ /* 0x000fd40000000010 */
[----:B------:R-:W-:-:S05]  /*68e0*/  FFMA R0, RZ, 2.1426985263824462891, R17 ;  /* 0x400921f9ff007823 */ /* 0x000fca0000000011 */
[----:B------:R-:W-:-:S13]  /*68f0*/  FSETP.GT.AND P0, PT, |R0|, 1.469367938527859385e-39, PT ;  /* 0x001000000000780b */ /* 0x000fda0003f04200 */
[----:B------:R-:W-:Y:S05]  /*6900*/  @P0 BRA P1, `(.L_x_99) ;  /* 0x0000000000180947 */ /* 0x000fea0000800000 */
[----:B------:R-:W-:Y:S01]  /*6910*/  IMAD.MOV.U32 R20, RZ, RZ, R10 ;  /* 0x000000ffff147224 */ /* 0x000fe200078e000a */
[----:B------:R-:W-:Y:S01]  /*6920*/  MOV R18, 0x6960 ;  /* 0x0000696000127802 */ /* 0x000fe20000000f00 */
[----:B------:R-:W-:Y:S02]  /*6930*/  IMAD.MOV.U32 R16, RZ, RZ, -0xfe47992 ;  /* 0xf01b866eff107424 */ /* 0x000fe400078e00ff */
[----:B------:R-:W-:-:S07]  /*6940*/  IMAD.MOV.U32 R17, RZ, RZ, 0x400921f9 ;  /* 0x400921f9ff117424 */ /* 0x000fce00078e00ff */
[----:B------:R-:W-:Y:S05]  /*6950*/  CALL.REL.NOINC `($__internal_1_$__cuda_sm20_div_rn_f64_full) ;  /* 0x0000000000c87944 */ /* 0x000fea0003c00000 */
[----:B------:R-:W-:-:S07]  /*6960*/  IMAD.MOV.U32 R17, RZ, RZ, R11 ;  /* 0x000000ffff117224 */ /* 0x000fce00078e000b */
.L_x_99:
[----:B------:R-:W-:Y:S05]  /*6970*/  BSYNC.RECONVERGENT B1 ;  /* 0x0000000000017941 */ /* 0x000fea0003800200 */
.L_x_98:
[----:B------:R-:W0:Y:S02]  /*6980*/  LDC.64 R4, c[0x0][0x380] ;  /* 0x0000e000ff047b82 */ /* 0x000e240000000a00 */
[----:B0-----:R-:W-:-:S05]  /*6990*/  IMAD.WIDE R4, R3, 0x8, R4 ;  /* 0x0000000803047825 */ /* 0x001fca00078e0204 */
[----:B------:R-:W-:Y:S01]  /*69a0*/  STG.E.64 desc[UR14][R4.64], R16 ;  /* 0x0000001004007986 */ /* 0x000fe2000c101b0e */
[----:B------:R-:W-:Y:S05]  /*69b0*/  EXIT ;  /* 0x000000000000794d */ /* 0x000fea0003800000 */
        .weak           $__internal_0_$__cuda_sm20_dblrcp_rn_slowpath_v3
        .type           $__internal_0_$__cuda_sm20_dblrcp_rn_slowpath_v3,@function
        .size           $__internal_0_$__cuda_sm20_dblrcp_rn_slowpath_v3,($__internal_1_$__cuda_sm20_div_rn_f64_full - $__internal_0_$__cuda_sm20_dblrcp_rn_slowpath_v3)
$__internal_0_$__cuda_sm20_dblrcp_rn_slowpath_v3:
[----:B------:R-:W0:Y:S08]  /*69c0*/  LDC.64 R8, c[0x0][0x388] ;  /* 0x0000e200ff087b82 */ /* 0x000e300000000a00 */
[----:B------:R-:W1:Y:S01]  /*69d0*/  LDC R0, c[0x0][0x38c] ;  /* 0x0000e300ff007b82 */ /* 0x000e620000000800 */
[----:B0-----:R-:W-:-:S14]  /*69e0*/  DSETP.GTU.AND P0, PT, |R8|, +INF , PT ;  /* 0x7ff000000800742a */ /* 0x001fdc0003f0c200 */
[----:B-1----:R-:W-:Y:S05]  /*69f0*/  @P0 BRA `(.L_x_100) ;  /* 0x0000000000840947 */ /* 0x002fea0003800000 */
[----:B------:R-:W-:-:S05]  /*6a00*/  LOP3.LUT R4, R0, 0x7fffffff, RZ, 0xc0, !PT ;  /* 0x7fffffff00047812 */ /* 0x000fca00078ec0ff */
[----:B------:R-:W-:-:S05]  /*6a10*/  VIADD R2, R4, 0xffffffff ;  /* 0xffffffff04027836 */ /* 0x000fca0000000000 */
[----:B------:R-:W-:-:S13]  /*6a20*/  ISETP.GE.U32.AND P0, PT, R2, 0x7fefffff, PT ;  /* 0x7fefffff0200780c */ /* 0x000fda0003f06070 */
[----:B------:R-:W-:Y:S01]  /*6a30*/  @P0 LOP3.LUT R3, R0, 0x7ff00000, RZ, 0x3c, !PT ;  /* 0x7ff0000000030812 */ /* 0x000fe200078e3cff */
[----:B------:R-:W-:Y:S01]  /*6a40*/  @P0 IMAD.MOV.U32 R2, RZ, RZ, RZ ;  /* 0x000000ffff020224 */ /* 0x000fe200078e00ff */
[----:B------:R-:W-:Y:S06]  /*6a50*/  @P0 BRA `(.L_x_101) ;  /* 0x0000000000740947 */ /* 0x000fec0003800000 */
[----:B------:R-:W-:-:S13]  /*6a60*/  ISETP.GE.U32.AND P0, PT, R4, 0x1000001, PT ;  /* 0x010000010400780c */ /* 0x000fda0003f06070 */
[----:B------:R-:W-:Y:S05]  /*6a70*/  @!P0 BRA `(.L_x_102) ;  /* 0x00000000003c8947 */ /* 0x000fea0003800000 */
[----:B------:R-:W0:Y:S01]  /*6a80*/  LDCU UR4, c[0x0][0x388] ;  /* 0x00007100ff0477ac */ /* 0x000e220008000800 */
[----:B------:R-:W-:Y:S02]  /*6a90*/  VIADD R3, R0, 0xc0200000 ;  /* 0xc020000000037836 */ /* 0x000fe40000000000 */
[----:B------:R-:W-:Y:S02]  /*6aa0*/  IMAD.MOV.U32 R4, RZ, RZ, R7 ;  /* 0x000000ffff047224 */ /* 0x000fe400078e0007 */
[----:B------:R-:W1:Y:S01]  /*6ab0*/  MUFU.RCP64H R5, R3 ;  /* 0x0000000300057308 */ /* 0x000e620000001800 */
[----:B0-----:R-:W-:-:S06]  /*6ac0*/  IMAD.U32 R2, RZ, RZ, UR4 ;  /* 0x00000004ff027e24 */ /* 0x001fcc000f8e00ff */
[----:B-1----:R-:W-:-:S08]  /*6ad0*/  DFMA R6, -R2, R4, 1 ;  /* 0x3ff000000206742b */ /* 0x002fd00000000104 */
[----:B------:R-:W-:-:S08]  /*6ae0*/  DFMA R6, R6, R6, R6 ;  /* 0x000000060606722b */ /* 0x000fd00000000006 */
[----:B------:R-:W-:-:S08]  /*6af0*/  DFMA R6, R4, R6, R4 ;  /* 0x000000060406722b */ /* 0x000fd00000000004 */
[----:B------:R-:W-:-:S08]  /*6b00*/  DFMA R4, -R2, R6, 1 ;  /* 0x3ff000000204742b */ /* 0x000fd00000000106 */
[----:B------:R-:W-:-:S08]  /*6b10*/  DFMA R4, R6, R4, R6 ;  /* 0x000000040604722b */ /* 0x000fd00000000006 */
[----:B------:R-:W-:-:S08]  /*6b20*/  DMUL R4, R4, 2.2250738585072013831e-308 ;  /* 0x0010000004047828 */ /* 0x000fd00000000000 */
[----:B------:R-:W-:-:S08]  /*6b30*/  DFMA R6, R4, -R8, 1 ;  /* 0x3ff000000406742b */ /* 0x000fd00000000808 */
[----:B------:R-:W-:-:S08]  /*6b40*/  DFMA R6, R6, R6, R6 ;  /* 0x000000060606722b */ /* 0x000fd00000000006 */
[----:B------:R-:W-:Y:S01]  /*6b50*/  DFMA R2, R4, R6, R4 ;  /* 0x000000060402722b */ /* 0x000fe20000000004 */
[----:B------:R-:W-:Y:S10]  /*6b60*/  BRA `(.L_x_101) ;  /* 0x0000000000307947 */ /* 0x000ff40003800000 */
.L_x_102:
[----:B------:R-:W-:Y:S01]  /*6b70*/  DMUL R4, R8, 8.11296384146066816958e+31 ;  /* 0x4690000008047828 */ /* 0x000fe20000000000 */
[----:B------:R-:W-:-:S05]  /*6b80*/  IMAD.MOV.U32 R2, RZ, RZ, R7 ;  /* 0x000000ffff027224 */ /* 0x000fca00078e0007 */
[----:B------:R-:W0:Y:S02]  /*6b90*/  MUFU.RCP64H R3, R5 ;  /* 0x0000000500037308 */ /* 0x000e240000001800 */
[----:B0-----:R-:W-:-:S08]  /*6ba0*/  DFMA R6, -R4, R2, 1 ;  /* 0x3ff000000406742b */ /* 0x001fd00000000102 */
[----:B------:R-:W-:-:S08]  /*6bb0*/  DFMA R6, R6, R6, R6 ;  /* 0x000000060606722b */ /* 0x000fd00000000006 */
[----:B------:R-:W-:-:S08]  /*6bc0*/  DFMA R6, R2, R6, R2 ;  /* 0x000000060206722b */ /* 0x000fd00000000002 */
[----:B------:R-:W-:-:S08]  /*6bd0*/  DFMA R2, -R4, R6, 1 ;  /* 0x3ff000000402742b */ /* 0x000fd00000000106 */
[----:B------:R-:W-:-:S08]  /*6be0*/  DFMA R2, R6, R2, R6 ;  /* 0x000000020602722b */ /* 0x000fd00000000006 */
[----:B------:R-:W-:Y:S01]  /*6bf0*/  DMUL R2, R2, 8.11296384146066816958e+31 ;  /* 0x4690000002027828 */ /* 0x000fe20000000000 */
[----:B------:R-:W-:Y:S10]  /*6c00*/  BRA `(.L_x_101) ;  /* 0x0000000000087947 */ /* 0x000ff40003800000 */
.L_x_100:
[----:B------:R-:W0:Y:S01]  /*6c10*/  LDC R2, c[0x0][0x388] ;  /* 0x0000e200ff027b82 */ /* 0x000e220000000800 */
[----:B------:R-:W-:-:S07]  /*6c20*/  LOP3.LUT R3, R0, 0x80000, RZ, 0xfc, !PT ;  /* 0x0008000000037812 */ /* 0x000fce00078efcff */
.L_x_101:
[----:B0-----:R-:W-:Y:S02]  /*6c30*/  IMAD.MOV.U32 R0, RZ, RZ, R2 ;  /* 0x000000ffff007224 */ /* 0x001fe400078e0002 */
[----:B------:R-:W-:Y:S02]  /*6c40*/  IMAD.MOV.U32 R4, RZ, RZ, R3 ;  /* 0x000000ffff047224 */ /* 0x000fe400078e0003 */
[----:B------:R-:W-:Y:S02]  /*6c50*/  IMAD.MOV.U32 R2, RZ, RZ, R10 ;  /* 0x000000ffff027224 */ /* 0x000fe400078e000a */
[----:B------:R-:W-:-:S04]  /*6c60*/  IMAD.MOV.U32 R3, RZ, RZ, 0x0 ;  /* 0x00000000ff037424 */ /* 0x000fc800078e00ff */
[----:B------:R-:W-:Y:S05]  /*6c70*/  RET.REL.NODEC R2 `(_Z18influence_functionPddiid) ;  /* 0xffffff9002e07950 */ /* 0x000fea0003c3ffff */
        .weak           $__internal_1_$__cuda_sm20_div_rn_f64_full
        .type           $__internal_1_$__cuda_sm20_div_rn_f64_full,@function
        .size           $__internal_1_$__cuda_sm20_div_rn_f64_full,($_Z18influence_functionPddiid$__internal_accurate_pow - $__internal_1_$__cuda_sm20_div_rn_f64_full)
$__internal_1_$__cuda_sm20_div_rn_f64_full:
[C---:B------:R-:W-:Y:S01]  /*6c80*/  FSETP.GEU.AND P0, PT, |R17|.reuse, 1.469367938527859385e-39, PT ;  /* 0x001000001100780b */ /* 0x040fe20003f0e200 */
[--C-:B------:R-:W-:Y:S01]  /*6c90*/  IMAD.MOV.U32 R22, RZ, RZ, R16.reuse ;  /* 0x000000ffff167224 */ /* 0x100fe200078e0010 */
[C---:B------:R-:W-:Y:S01]  /*6ca0*/  LOP3.LUT R19, R17.reuse, 0x800fffff, RZ, 0xc0, !PT ;  /* 0x800fffff11137812 */ /* 0x040fe200078ec0ff */
[----:B------:R-:W-:Y:S01]  /*6cb0*/  IMAD.MOV.U32 R23, RZ, RZ, R17 ;  /* 0x000000ffff177224 */ /* 0x000fe200078e0011 */
[----:B------:R-:W-:Y:S01]  /*6cc0*/  LOP3.LUT R21, R17, 0x7ff00000, RZ, 0xc0, !PT ;  /* 0x7ff0000011157812 */ /* 0x000fe200078ec0ff */
[----:B------:R-:W-:Y:S01]  /*6cd0*/  IMAD.MOV.U32 R24, RZ, RZ, R16 ;  /* 0x000000ffff187224 */ /* 0x000fe200078e0010 */
[----:B------:R-:W-:Y:S01]  /*6ce0*/  LOP3.LUT R25, R19, 0x3ff00000, RZ, 0xfc, !PT ;  /* 0x3ff0000013197812 */ /* 0x000fe200078efcff */
[----:B------:R-:W-:Y:S01]  /*6cf0*/  IMAD.MOV.U32 R27, RZ, RZ, R11 ;  /* 0x000000ffff1b7224 */ /* 0x000fe200078e000b */
[----:B------:R-:W-:Y:S01]  /*6d00*/  BSSY.RECONVERGENT B0, `(.L_x_103) ;  /* 0x0000058000007945 */ /* 0x000fe20003800200 */
[----:B------:R-:W-:Y:S02]  /*6d10*/  IMAD.MOV.U32 R54, RZ, RZ, 0x1 ;  /* 0x00000001ff367424 */ /* 0x000fe400078e00ff */
[----:B------:R-:W-:Y:S01]  /*6d20*/  IMAD.MOV.U32 R26, RZ, RZ, R20 ;  /* 0x000000ffff1a7224 */ /* 0x000fe200078e0014 */
[C---:B------:R-:W-:Y:S01]  /*6d30*/  FSETP.GEU.AND P2, PT, |R27|.reuse, 1.469367938527859385e-39, PT ;  /* 0x001000001b00780b */ /* 0x040fe20003f4e200 */
[----:B------:R-:W-:Y:S01]  /*6d40*/  @!P0 DMUL R24, R22, 8.98846567431157953865e+307 ;  /* 0x7fe0000016188828 */ /* 0x000fe20000000000 */
[----:B------:R-:W-:-:S04]  /*6d50*/  LOP3.LUT R11, R27, 0x7ff00000, RZ, 0xc0, !PT ;  /* 0x7ff000001b0b7812 */ /* 0x000fc800078ec0ff */
[----:B------:R-:W-:Y:S01]  /*6d60*/  ISETP.GE.U32.AND P1, PT, R11, R21, PT ;  /* 0x000000150b00720c */ /* 0x000fe20003f26070 */
[----:B------:R-:W0:Y:S01]  /*6d70*/  MUFU.RCP64H R55, R25 ;  /* 0x0000001900377308 */ /* 0x000e220000001800 */
[----:B------:R-:W-:-:S03]  /*6d80*/  IMAD.MOV.U32 R20, RZ, RZ, R11 ;  /* 0x000000ffff147224 */ /* 0x000fc600078e000b */
[----:B------:R-:W-:Y:S02]  /*6d90*/  @!P0 LOP3.LUT R21, R25, 0x7ff00000, RZ, 0xc0, !PT ;  /* 0x7ff0000019158812 */ /* 0x000fe400078ec0ff */
[----:B------:R-:W-:Y:S01]  /*6da0*/  @!P2 LOP3.LUT R16, R23, 0x7ff00000, RZ, 0xc0, !PT ;  /* 0x7ff000001710a812 */ /* 0x000fe200078ec0ff */
[----:B------:R-:W-:-:S03]  /*6db0*/  @!P2 IMAD.MOV.U32 R56, RZ, RZ, RZ ;  /* 0x000000ffff38a224 */ /* 0x000fc600078e00ff */
[----:B------:R-:W-:Y:S01]  /*6dc0*/  @!P2 ISETP.GE.U32.AND P3, PT, R11, R16, PT ;  /* 0x000000100b00a20c */ /* 0x000fe20003f66070 */
[----:B------:R-:W-:-:S05]  /*6dd0*/  IMAD.MOV.U32 R16, RZ, RZ, 0x1ca00000 ;  /* 0x1ca00000ff107424 */ /* 0x000fca00078e00ff */
[C---:B------:R-:W-:Y:S01]  /*6de0*/  @!P2 SEL R17, R16.reuse, 0x63400000, !P3 ;  /* 0x634000001011a807 */ /* 0x040fe20005800000 */
[----:B0-----:R-:W-:Y:S01]  /*6df0*/  DFMA R50, R54, -R24, 1 ;  /* 0x3ff000003632742b */ /* 0x001fe20000000818 */
[----:B------:R-:W-:Y:S02]  /*6e00*/  SEL R19, R16, 0x63400000, !P1 ;  /* 0x6340000010137807 */ /* 0x000fe40004800000 */
[----:B------:R-:W-:-:S04]  /*6e10*/  @!P2 LOP3.LUT R17, R17, 0x80000000, R27, 0xf8, !PT ;  /* 0x800000001111a812 */ /* 0x000fc800078ef81b */
[----:B------:R-:W-:Y:S01]  /*6e20*/  @!P2 LOP3.LUT R57, R17, 0x100000, RZ, 0xfc, !PT ;  /* 0x001000001139a812 */ /* 0x000fe200078efcff */
[----:B------:R-:W-:Y:S01]  /*6e30*/  DFMA R50, R50, R50, R50 ;  /* 0x000000323232722b */ /* 0x000fe20000000032 */
[----:B------:R-:W-:-:S07]  /*6e40*/  VIADD R17, R21, 0xffffffff ;  /* 0xffffffff15117836 */ /* 0x000fce0000000000 */
[----:B------:R-:W-:Y:S01]  /*6e50*/  DFMA R54, R54, R50, R54 ;  /* 0x000000323636722b */ /* 0x000fe20000000036 */
[----:B------:R-:W-:Y:S01]  /*6e60*/  LOP3.LUT R51, R19, 0x800fffff, R27, 0xf8, !PT ;  /* 0x800fffff13337812 */ /* 0x000fe200078ef81b */
[----:B------:R-:W-:-:S06]  /*6e70*/  IMAD.MOV.U32 R50, RZ, RZ, R26 ;  /* 0x000000ffff327224 */ /* 0x000fcc00078e001a */
[----:B------:R-:W-:Y:S02]  /*6e80*/  DFMA R52, R54, -R24, 1 ;  /* 0x3ff000003634742b */ /* 0x000fe40000000818 */
[----:B------:R-:W-:-:S06]  /*6e90*/  @!P2 DFMA R50, R50, 2, -R56 ;  /* 0x400000003232a82b */ /* 0x000fcc0000000838 */
[----:B------:R-:W-:-:S04]  /*6ea0*/  DFMA R54, R54, R52, R54 ;  /* 0x000000343636722b */ /* 0x000fc80000000036 */
[----:B------:R-:W-:-:S04]  /*6eb0*/  @!P2 LOP3.LUT R20, R51, 0x7ff00000, RZ, 0xc0, !PT ;  /* 0x7ff000003314a812 */ /* 0x000fc800078ec0ff */
[----:B------:R-:W-:Y:S01]  /*6ec0*/  DMUL R52, R54, R50 ;  /* 0x0000003236347228 */ /* 0x000fe20000000000 */
[----:B------:R-:W-:-:S05]  /*6ed0*/  VIADD R19, R20, 0xffffffff ;  /* 0xffffffff14137836 */ /* 0x000fca0000000000 */
[----:B------:R-:W-:Y:S02]  /*6ee0*/  ISETP.GT.U32.AND P0, PT, R19, 0x7feffffe, PT ;  /* 0x7feffffe1300780c */ /* 0x000fe40003f04070 */
[----:B------:R-:W-:Y:S02]  /*6ef0*/  DFMA R56, R52, -R24, R50 ;  /* 0x800000183438722b */ /* 0x000fe40000000032 */
[----:B------:R-:W-:-:S06]  /*6f00*/  ISETP.GT.U32.OR P0, PT, R17, 0x7feffffe, P0 ;  /* 0x7feffffe1100780c */ /* 0x000fcc0000704470 */
[----:B------:R-:W-:-:S07]  /*6f10*/  DFMA R52, R54, R56, R52 ;  /* 0x000000383634722b */ /* 0x000fce0000000034 */
[----:B------:R-:W-:Y:S05]  /*6f20*/  @P0 BRA `(.L_x_104) ;  /* 0x0000000000740947 */ /* 0x000fea0003800000 */
[----:B------:R-:W-:-:S04]  /*6f30*/  LOP3.LUT R20, R23, 0x7ff00000, RZ, 0xc0, !PT ;  /* 0x7ff0000017147812 */ /* 0x000fc800078ec0ff */
[CC--:B------:R-:W-:Y:S02]  /*6f40*/  VIADDMNMX R17, R11.reuse, -R20.reuse, 0xb9600000, !PT ;  /* 0xb96000000b117446 */ /* 0x0c0fe40007800914 */
[----:B------:R-:W-:Y:S01]  /*6f50*/  ISETP.GE.U32.AND P0, PT, R11, R20, PT ;  /* 0x000000140b00720c */ /* 0x000fe20003f06070 */
[----:B------:R-:W-:Y:S01]  /*6f60*/  IMAD.MOV.U32 R20, RZ, RZ, RZ ;  /* 0x000000ffff147224 */ /* 0x000fe200078e00ff */
[----:B------:R-:W-:Y:S02]  /*6f70*/  VIMNMX R17, PT, PT, R17, 0x46a00000, PT ;  /* 0x46a0000011117848 */ /* 0x000fe40003fe0100 */
[----:B------:R-:W-:-:S05]  /*6f80*/  SEL R16, R16, 0x63400000, !P0 ;  /* 0x6340000010107807 */ /* 0x000fca0004000000 */
[----:B------:R-:W-:-:S04]  /*6f90*/  IMAD.IADD R16, R17, 0x1, -R16 ;  /* 0x0000000111107824 */ /* 0x000fc800078e0a10 */
[----:B------:R-:W-:-:S06]  /*6fa0*/  VIADD R21, R16, 0x7fe00000 ;  /* 0x7fe0000010157836 */ /* 0x000fcc0000000000 */
[----:B------:R-:W-:-:S10]  /*6fb0*/  DMUL R54, R52, R20 ;  /* 0x0000001434367228 */ /* 0x000fd40000000000 */
[----:B------:R-:W-:-:S13]  /*6fc0*/  FSETP.GTU.AND P0, PT, |R55|, 1.469367938527859385e-39, PT ;  /* 0x001000003700780b */ /* 0x000fda0003f0c200 */
[----:B------:R-:W-:Y:S05]  /*6fd0*/  @P0 BRA `(.L_x_105) ;  /* 0x0000000000a80947 */ /* 0x000fea0003800000 */
[----:B------:R-:W-:Y:S01]  /*6fe0*/  DFMA R24, R52, -R24, R50 ;  /* 0x800000183418722b */ /* 0x000fe20000000032 */
[----:B------:R-:W-:-:S09]  /*6ff0*/  IMAD.MOV.U32 R22, RZ, RZ, RZ ;  /* 0x000000ffff167224 */ /* 0x000fd200078e00ff */
[C---:B------:R-:W-:Y:S02]  /*7000*/  FSETP.NEU.AND P0, PT, R25.reuse, RZ, PT ;  /* 0x000000ff1900720b */ /* 0x040fe40003f0d000 */
[----:B------:R-:W-:-:S04]  /*7010*/  LOP3.LUT R11, R25, 0x80000000, R23, 0x48, !PT ;  /* 0x80000000190b7812 */ /* 0x000fc800078e4817 */
[----:B------:R-:W-:-:S07]  /*7020*/  LOP3.LUT R23, R11, R21, RZ, 0xfc, !PT ;  /* 0x000000150b177212 */ /* 0x000fce00078efcff */
[----:B------:R-:W-:Y:S05]  /*7030*/  @!P0 BRA `(.L_x_105) ;  /* 0x0000000000908947 */ /* 0x000fea0003800000 */
[----:B------:R-:W-:Y:S01]  /*7040*/  IMAD.MOV R21, RZ, RZ, -R16 ;  /* 0x000000ffff157224 */ /* 0x000fe200078e0a10 */
[----:B------:R-:W-:Y:S01]  /*7050*/  IADD3 R16, PT, PT, -R16, -0x43300000, RZ ;  /* 0xbcd0000010107810 */ /* 0x000fe20007ffe1ff */
[----:B------:R-:W-:-:S06]  /*7060*/  IMAD.MOV.U32 R20, RZ, RZ, RZ ;  /* 0x000000ffff147224 */ /* 0x000fcc00078e00ff */
[----:B------:R-:W-:Y:S02]  /*7070*/  DFMA R20, R54, -R20, R52 ;  /* 0x800000143614722b */ /* 0x000fe40000000034 */
[----:B------:R-:W-:-:S08]  /*7080*/  DMUL.RP R52, R52, R22 ;  /* 0x0000001634347228 */ /* 0x000fd00000008000 */
[----:B------:R-:W-:Y:S02]  /*7090*/  FSETP.NEU.AND P0, PT, |R21|, R16, PT ;  /* 0x000000101500720b */ /* 0x000fe40003f0d200 */
[----:B------:R-:W-:Y:S02]  /*70a0*/  LOP3.LUT R11, R53, R11, RZ, 0x3c, !PT ;  /* 0x0000000b350b7212 */ /* 0x000fe400078e3cff */
[----:B------:R-:W-:Y:S02]  /*70b0*/  FSEL R16, R52, R54, !P0 ;  /* 0x0000003634107208 */ /* 0x000fe40004000000 */
[----:B------:R-:W-:-:S03]  /*70c0*/  FSEL R17, R11, R55, !P0 ;  /* 0x000000370b117208 */ /* 0x000fc60004000000 */
[----:B------:R-:W-:Y:S02]  /*70d0*/  IMAD.MOV.U32 R54, RZ, RZ, R16 ;  /* 0x000000ffff367224 */ /* 0x000fe400078e0010 */
[----:B------:R-:W-:Y:S01]  /*70e0*/  IMAD.MOV.U32 R55, RZ, RZ, R17 ;  /* 0x000000ffff377224 */ /* 0x000fe200078e0011 */
[----:B------:R-:W-:Y:S06]  /*70f0*/  BRA `(.L_x_105) ;  /* 0x0000000000607947 */ /* 0x000fec0003800000 */
.L_x_104:
[----:B------:R-:W-:-:S14]  /*7100*/  DSETP.NAN.AND P0, PT, R26, R26, PT ;  /* 0x0000001a1a00722a */ /* 0x000fdc0003f08000 */
[----:B------:R-:W-:Y:S05]  /*7110*/  @P0 BRA `(.L_x_106) ;  /* 0x00000000004c0947 */ /* 0x000fea0003800000 */
[----:B------:R-:W-:-:S14]  /*7120*/  DSETP.NAN.AND P0, PT, R22, R22, PT ;  /* 0x000000161600722a */ /* 0x000fdc0003f08000 */
[----:B------:R-:W-:Y:S05]  /*7130*/  @P0 BRA `(.L_x_107) ;  /* 0x0000000000340947 */ /* 0x000fea0003800000 */
[----:B------:R-:W-:Y:S01]  /*7140*/  ISETP.NE.AND P0, PT, R20, R21, PT ;  /* 0x000000151400720c */ /* 0x000fe20003f05270 */
[----:B------:R-:W-:Y:S02]  /*7150*/  IMAD.MOV.U32 R54, RZ, RZ, 0x0 ;  /* 0x00000000ff367424 */ /* 0x000fe400078e00ff */
[----:B------:R-:W-:-:S10]  /*7160*/  IMAD.MOV.U32 R55, RZ, RZ, -0x80000 ;  /* 0xfff80000ff377424 */ /* 0x000fd400078e00ff */
[----:B------:R-:W-:Y:S05]  /*7170*/  @!P0 BRA `(.L_x_105) ;  /* 0x0000000000408947 */ /* 0x000fea0003800000 */
[----:B------:R-:W-:Y:S02]  /*7180*/  ISETP.NE.AND P0, PT, R20, 0x7ff00000, PT ;  /* 0x7ff000001400780c */ /* 0x000fe40003f05270 */
[----:B------:R-:W-:Y:S02]  /*7190*/  LOP3.LUT R11, R27, 0x80000000, R23, 0x48, !PT ;  /* 0x800000001b0b7812 */ /* 0x000fe400078e4817 */
[----:B------:R-:W-:-:S13]  /*71a0*/  ISETP.EQ.OR P0, PT, R21, RZ, !P0 ;  /* 0x000000ff1500720c */ /* 0x000fda0004702670 */
[----:B------:R-:W-:Y:S01]  /*71b0*/  @P0 LOP3.LUT R16, R11, 0x7ff00000, RZ, 0xfc, !PT ;  /* 0x7ff000000b100812 */ /* 0x000fe200078efcff */
[----:B------:R-:W-:Y:S02]  /*71c0*/  @!P0 IMAD.MOV.U32 R54, RZ, RZ, RZ ;  /* 0x000000ffff368224 */ /* 0x000fe400078e00ff */
[----:B------:R-:W-:Y:S02]  /*71d0*/  @!P0 IMAD.MOV.U32 R55, RZ, RZ, R11 ;  /* 0x000000ffff378224 */ /* 0x000fe400078e000b */
[----:B------:R-:W-:Y:S02]  /*71e0*/  @P0 IMAD.MOV.U32 R54, RZ, RZ, RZ ;  /* 0x000000ffff360224 */ /* 0x000fe400078e00ff */
[----:B------:R-:W-:Y:S01]  /*71f0*/  @P0 IMAD.MOV.U32 R55, RZ, RZ, R16 ;  /* 0x000000ffff370224 */ /* 0x000fe200078e0010 */
[----:B------:R-:W-:Y:S06]  /*7200*/  BRA `(.L_x_105) ;  /* 0x00000000001c7947 */ /* 0x000fec0003800000 */
.L_x_107:
[----:B------:R-:W-:Y:S01]  /*7210*/  LOP3.LUT R11, R23, 0x80000, RZ, 0xfc, !PT ;  /* 0x00080000170b7812 */ /* 0x000fe200078efcff */
[----:B------:R-:W-:-:S04]  /*7220*/  IMAD.MOV.U32 R54, RZ, RZ, R22 ;  /* 0x000000ffff367224 */ /* 0x000fc800078e0016 */
[----:B------:R-:W-:Y:S01]  /*7230*/  IMAD.MOV.U32 R55, RZ, RZ, R11 ;  /* 0x000000ffff377224 */ /* 0x000fe200078e000b */
[----:B------:R-:W-:Y:S06]  /*7240*/  BRA `(.L_x_105) ;  /* 0x00000000000c7947 */ /* 0x000fec0003800000 */
.L_x_106:
[----:B------:R-:W-:Y:S01]  /*7250*/  LOP3.LUT R11, R27, 0x80000, RZ, 0xfc, !PT ;  /* 0x000800001b0b7812 */ /* 0x000fe200078efcff */
[----:B------:R-:W-:-:S04]  /*7260*/  IMAD.MOV.U32 R54, RZ, RZ, R26 ;  /* 0x000000ffff367224 */ /* 0x000fc800078e001a */
[----:B------:R-:W-:-:S07]  /*7270*/  IMAD.MOV.U32 R55, RZ, RZ, R11 ;  /* 0x000000ffff377224 */ /* 0x000fce00078e000b */
.L_x_105:
[----:B------:R-:W-:Y:S05]  /*7280*/  BSYNC.RECONVERGENT B0 ;  /* 0x0000000000007941 */ /* 0x000fea0003800200 */
.L_x_103:
[----:B------:R-:W-:Y:S02]  /*7290*/  IMAD.MOV.U32 R19, RZ, RZ, 0x0 ;  /* 0x00000000ff137424 */ /* 0x000fe400078e00ff */
[----:B------:R-:W-:Y:S02]  /*72a0*/  IMAD.MOV.U32 R16, RZ, RZ, R54 ;  /* 0x000000ffff107224 */ /* 0x000fe400078e0036 */
[----:B------:R-:W-:Y:S01]  /*72b0*/  IMAD.MOV.U32 R11, RZ, RZ, R55 ;  /* 0x000000ffff0b7224 */ /* 0x000fe200078e0037 */
[----:B------:R-:W-:Y:S06]  /*72c0*/  RET.REL.NODEC R18 `(_Z18influence_functionPddiid) ;  /* 0xffffff8c124c7950 */ /* 0x000fec0003c3ffff */
        .type           $_Z18influence_functionPddiid$__internal_accurate_pow,@function
        .size           $_Z18influence_functionPddiid$__internal_accurate_pow,($_Z18influence_functionPddiid$__internal_trig_reduction_slowpathd - $_Z18influence_functionPddiid$__internal_accurate_pow)
$_Z18influence_functionPddiid$__internal_accurate_pow:
[----:B------:R-:W-:Y:S01]  /*72d0*/  ISETP.GT.U32.AND P0, PT, R11, 0xfffff, PT ;  /* 0x000fffff0b00780c */ /* 0x000fe20003f04070 */
[--C-:B------:R-:W-:Y:S01]  /*72e0*/  IMAD.MOV.U32 R19, RZ, RZ, R11.reuse ;  /* 0x000000ffff137224 */ /* 0x100fe200078e000b */
[----:B------:R-:W-:Y:S01]  /*72f0*/  UMOV UR22, 0x7d2cafe2 ;  /* 0x7d2cafe200167882 */ /* 0x000fe20000000000 */
[----:B------:R-:W-:Y:S01]  /*7300*/  IMAD.MOV.U32 R17, RZ, RZ, R11 ;  /* 0x000000ffff117224 */ /* 0x000fe200078e000b */
[----:B------:R-:W-:Y:S01]  /*7310*/  UMOV UR23, 0x3eb0f5ff ;  /* 0x3eb0f5ff00177882 */ /* 0x000fe20000000000 */
[----:B------:R-:W-:Y:S01]  /*7320*/  UMOV UR24, 0xfefa39ef ;  /* 0xfefa39ef00187882 */ /* 0x000fe20000000000 */
[----:B------:R-:W-:Y:S01]  /*7330*/  UMOV UR25, 0x3fe62e42 ;  /* 0x3fe62e4200197882 */ /* 0x000fe20000000000 */
[----:B------:R-:W-:-:S06]  /*7340*/  ULOP3.LUT UR10, UR9, 0xff0fffff, URZ, 0xc0, !UPT ;  /* 0xff0fffff090a7892 */ /* 0x000fcc000f8ec0ff */
[----:B------:R-:W-:-:S10]  /*7350*/  @!P0 DMUL R20, R18, 1.80143985094819840000e+16 ;  /* 0x4350000012148828 */ /* 0x000fd40000000000 */
[----:B------:R-:W-:Y:S02]  /*7360*/  @!P0 IMAD.MOV.U32 R17, RZ, RZ, R21 ;  /* 0x000000ffff118224 */ /* 0x000fe400078e0015 */
[----:B------:R-:W-:-:S03]  /*7370*/  @!P0 IMAD.MOV.U32 R18, RZ, RZ, R20 ;  /* 0x000000ffff128224 */ /* 0x000fc600078e0014 */
[----:B------:R-:W-:Y:S01]  /*7380*/  LOP3.LUT R17, R17, 0x800fffff, RZ, 0xc0, !PT ;  /* 0x800fffff11117812 */ /* 0x000fe200078ec0ff */
[----:B------:R-:W-:Y:S02]  /*7390*/  IMAD.MOV.U32 R22, RZ, RZ, R18 ;  /* 0x000000ffff167224 */ /* 0x000fe400078e0012 */
[----:B------:R-:W-:Y:S01]  /*73a0*/  IMAD.MOV.U32 R18, RZ, RZ, RZ ;  /* 0x000000ffff127224 */ /* 0x000fe200078e00ff */
[----:B------:R-:W-:-:S04]  /*73b0*/  LOP3.LUT R17, R17, 0x3ff00000, RZ, 0xfc, !PT ;  /* 0x3ff0000011117812 */ /* 0x000fc800078efcff */
[----:B------:R-:W-:Y:S01]  /*73c0*/  ISETP.GE.U32.AND P1, PT, R17, 0x3ff6a09f, PT ;  /* 0x3ff6a09f1100780c */ /* 0x000fe20003f26070 */
[----:B------:R-:W-:-:S12]  /*73d0*/  IMAD.MOV.U32 R23, RZ, RZ, R17 ;  /* 0x000000ffff177224 */ /* 0x000fd800078e0011 */
[----:B------:R-:W-:-:S04]  /*73e0*/  @P1 VIADD R17, R23, 0xfff00000 ;  /* 0xfff0000017111836 */ /* 0x000fc80000000000 */
[----:B------:R-:W-:Y:S01]  /*73f0*/  @P1 IMAD.MOV.U32 R23, RZ, RZ, R17 ;  /* 0x000000ffff171224 */ /* 0x000fe200078e0011 */
[----:B------:R-:W-:Y:S02]  /*7400*/  SHF.R.U32.HI R17, RZ, 0x14, R11 ;  /* 0x00000014ff117819 */ /* 0x000fe4000001160b */
[----:B------:R-:W-:-:S03]  /*7410*/  @!P0 LEA.HI R17, R21, 0xffffffca, RZ, 0xc ;  /* 0xffffffca15118811 */ /* 0x000fc600078f60ff */
[C---:B------:R-:W-:Y:S02]  /*7420*/  DADD R24, R22.reuse, 1 ;  /* 0x3ff0000016187429 */ /* 0x040fe40000000000 */
[----:B------:R-:W-:Y:S01]  /*7430*/  DADD R22, R22, -1 ;  /* 0xbff0000016167429 */ /* 0x000fe20000000000 */
[C---:B------:R-:W-:Y:S02]  /*7440*/  VIADD R11, R17.reuse, 0xfffffc01 ;  /* 0xfffffc01110b7836 */ /* 0x040fe40000000000 */
[----:B------:R-:W-:Y:S01]  /*7450*/  @P1 VIADD R11, R17, 0xfffffc02 ;  /* 0xfffffc02110b1836 */ /* 0x000fe20000000000 */
[----:B------:R-:W0:Y:S02]  /*7460*/  MUFU.RCP64H R19, R25 ;  /* 0x0000001900137308 */ /* 0x000e240000001800 */
[----:B0-----:R-:W-:-:S08]  /*7470*/  DFMA R50, -R24, R18, 1 ;  /* 0x3ff000001832742b */ /* 0x001fd00000000112 */
[----:B------:R-:W-:-:S08]  /*7480*/  DFMA R50, R50, R50, R50 ;  /* 0x000000323232722b */ /* 0x000fd00000000032 */
[----:B------:R-:W-:Y:S01]  /*7490*/  DFMA R50, R18, R50, R18 ;  /* 0x000000321232722b */ /* 0x000fe20000000012 */
[----:B------:R-:W-:Y:S02]  /*74a0*/  IMAD.MOV.U32 R18, RZ, RZ, 0x41ad3b5a ;  /* 0x41ad3b5aff127424 */ /* 0x000fe400078e00ff */
[----:B------:R-:W-:-:S05]  /*74b0*/  IMAD.MOV.U32 R19, RZ, RZ, 0x3ed0f5d2 ;  /* 0x3ed0f5d2ff137424 */ /* 0x000fca00078e00ff */
[----:B------:R-:W-:-:S08]  /*74c0*/  DMUL R58, R22, R50 ;  /* 0x00000032163a7228 */ /* 0x000fd00000000000 */
[----:B------:R-:W-:-:S08]  /*74d0*/  DFMA R58, R22, R50, R58 ;  /* 0x00000032163a722b */ /* 0x000fd0000000003a */
[CC--:B------:R-:W-:Y:S02]  /*74e0*/  DMUL R26, R58.reuse, R58.reuse ;  /* 0x0000003a3a1a7228 */ /* 0x0c0fe40000000000 */
[----:B------:R-:W-:-:S06]  /*74f0*/  DMUL R52, R58, R58 ;  /* 0x0000003a3a347228 */ /* 0x000fcc0000000000 */
[----:B------:R-:W-:Y:S01]  /*7500*/  DFMA R18, R26, UR22, R18 ;  /* 0x000000161a127c2b */ /* 0x000fe20008000012 */
[----:B------:R-:W-:Y:S01]  /*7510*/  UMOV UR22, 0x75488a3f ;  /* 0x75488a3f00167882 */ /* 0x000fe20000000000 */
[----:B------:R-:W-:-:S06]  /*7520*/  UMOV UR23, 0x3ef3b20a ;  /* 0x3ef3b20a00177882 */ /* 0x000fcc0000000000 */
[----:B------:R-:W-:Y:S01]  /*7530*/  DFMA R24, R26, R18, UR22 ;  /* 0x000000161a187e2b */ /* 0x000fe20008000012 */
[----:B------:R-:W-:Y:S01]  /*7540*/  UMOV UR22, 0xe4faecd5 ;  /* 0xe4faecd500167882 */ /* 0x000fe20000000000 */
[----:B------:R-:W-:Y:S01]  /*7550*/  UMOV UR23, 0x3f1745cd ;  /* 0x3f1745cd00177882 */ /* 0x000fe20000000000 */
[----:B------:R-:W-:-:S05]  /*7560*/  DADD R18, R22, -R58 ;  /* 0x0000000016127229 */ /* 0x000fca000000083a */
[----:B------:R-:W-:Y:S01]  /*7570*/  DFMA R24, R26, R24, UR22 ;  /* 0x000000161a187e2b */ /* 0x000fe20008000018 */
[----:B------:R-:W-:Y:S01]  /*7580*/  UMOV UR22, 0x258a578b ;  /* 0x258a578b00167882 */ /* 0x000fe20000000000 */
[----:B------:R-:W-:Y:S01]  /*7590*/  UMOV UR23, 0x3f3c71c7 ;  /* 0x3f3c71c700177882 */ /* 0x000fe20000000000 */
[----:B------:R-:W-:-:S05]  /*75a0*/  DADD R18, R18, R18 ;  /* 0x0000000012127229 */ /* 0x000fca0000000012 */
[----:B------:R-:W-:Y:S01]  /*75b0*/  DFMA R24, R26, R24, UR22 ;  /* 0x000000161a187e2b */ /* 0x000fe20008000018 */
[----:B------:R-:W-:Y:S01]  /*75c0*/  UMOV UR22, 0x9242b910 ;  /* 0x9242b91000167882 */ /* 0x000fe20000000000 */
[----:B------:R-:W-:Y:S01]  /*75d0*/  UMOV UR23, 0x3f624924 ;  /* 0x3f62492400177882 */ /* 0x000fe20000000000 */
[----:B------:R-:W-:-:S05]  /*75e0*/  DFMA R18, R22, -R58, R18 ;  /* 0x8000003a1612722b */ /* 0x000fca0000000012 */
[----:B------:R-:W-:Y:S01]  /*75f0*/  DFMA R24, R26, R24, UR22 ;  /* 0x000000161a187e2b */ /* 0x000fe20008000018 */
[----:B------:R-:W-:Y:S01]  /*7600*/  UMOV UR22, 0x99999dfb ;  /* 0x99999dfb00167882 */ /* 0x000fe20000000000 */
[----:B------:R-:W-:Y:S01]  /*7610*/  UMOV UR23, 0x3f899999 ;  /* 0x3f89999900177882 */ /* 0x000fe20000000000 */
[----:B------:R-:W-:Y:S02]  /*7620*/  DMUL R18, R50, R18 ;  /* 0x0000001232127228 */ /* 0x000fe40000000000 */
[----:B------:R-:W-:-:S03]  /*7630*/  DFMA R50, R58, R58, -R52 ;  /* 0x0000003a3a32722b */ /* 0x000fc60000000834 */
[----:B------:R-:W-:Y:S01]  /*7640*/  DFMA R24, R26, R24, UR22 ;  /* 0x000000161a187e2b */ /* 0x000fe20008000018 */
[----:B------:R-:W-:Y:S01]  /*7650*/  UMOV UR22, 0x55555555 ;  /* 0x5555555500167882 */ /* 0x000fe20000000000 */
[----:B------:R-:W-:-:S06]  /*7660*/  UMOV UR23, 0x3fb55555 ;  /* 0x3fb5555500177882 */ /* 0x000fcc0000000000 */
[----:B------:R-:W-:-:S08]  /*7670*/  DFMA R56, R26, R24, UR22 ;  /* 0x000000161a387e2b */ /* 0x000fd00008000018 */
[----:B------:R-:W-:Y:S01]  /*7680*/  DADD R22, -R56, UR22 ;  /* 0x0000001638167e29 */ /* 0x000fe20008000100 */
[----:B------:R-:W-:Y:S01]  /*7690*/  UMOV UR22, 0xb9e7b0 ;  /* 0x00b9e7b000167882 */ /* 0x000fe20000000000 */
[----:B------:R-:W-:-:S06]  /*76a0*/  UMOV UR23, 0x3c46a4cb ;  /* 0x3c46a4cb00177882 */ /* 0x000fcc0000000000 */
[----:B------:R-:W-:Y:S02]  /*76b0*/  DFMA R22, R26, R24, R22 ;  /* 0x000000181a16722b */ /* 0x000fe40000000016 */
[----:B------:R-:W-:Y:S01]  /*76c0*/  DMUL R24, R58, R52 ;  /* 0x000000343a187228 */ /* 0x000fe20000000000 */
[----:B------:R-:W-:Y:S02]  /*76d0*/  VIADD R27, R19, 0x100000 ;  /* 0x00100000131b7836 */ /* 0x000fe40000000000 */
[----:B------:R-:W-:-:S03]  /*76e0*/  IMAD.MOV.U32 R26, RZ, RZ, R18 ;  /* 0x000000ffff1a7224 */ /* 0x000fc600078e0012 */
[----:B------:R-:W-:Y:S01]  /*76f0*/  DADD R54, R22, -UR22 ;  /* 0x8000001616367e29 */ /* 0x000fe20008000000 */
[----:B------:R-:W-:Y:S01]  /*7700*/  UMOV UR22, 0x80000000 ;  /* 0x8000000000167882 */ /* 0x000fe20000000000 */
[C---:B------:R-:W-:Y:S01]  /*7710*/  DFMA R22, R58.reuse, R52, -R24 ;  /* 0x000000343a16722b */ /* 0x040fe20000000818 */
[----:B------:R-:W-:Y:S01]  /*7720*/  UMOV UR23, 0x43300000 ;  /* 0x4330000000177882 */ /* 0x000fe20000000000 */
[----:B------:R-:W-:-:S06]  /*7730*/  DFMA R50, R58, R26, R50 ;  /* 0x0000001a3a32722b */ /* 0x000fcc0000000032 */
[----:B------:R-:W-:Y:S02]  /*7740*/  DFMA R52, R18, R52, R22 ;  /* 0x000000341234722b */ /* 0x000fe40000000016 */
[----:B------:R-:W-:-:S06]  /*7750*/  DADD R22, R56, R54 ;  /* 0x0000000038167229 */ /* 0x000fcc0000000036 */
[----:B------:R-:W-:Y:S02]  /*7760*/  DFMA R50, R58, R50, R52 ;  /* 0x000000323a32722b */ /* 0x000fe40000000034 */
[----:B------:R-:W-:Y:S02]  /*7770*/  DMUL R26, R22, R24 ;  /* 0x00000018161a7228 */ /* 0x000fe40000000000 */
[----:B------:R-:W-:-:S06]  /*7780*/  DADD R56, R56, -R22 ;  /* 0x0000000038387229 */ /* 0x000fcc0000000816 */
[----:B------:R-:W-:Y:S02]  /*7790*/  DFMA R52, R22, R24, -R26 ;  /* 0x000000181634722b */ /* 0x000fe4000000081a */
[----:B------:R-:W-:-:S06]  /*77a0*/  DADD R56, R54, R56 ;  /* 0x0000000036387229 */ /* 0x000fcc0000000038 */
[----:B------:R-:W-:-:S08]  /*77b0*/  DFMA R50, R22, R50, R52 ;  /* 0x000000321632722b */ /* 0x000fd00000000034 */
[----:B------:R-:W-:-:S08]  /*77c0*/  DFMA R50, R56, R24, R50 ;  /* 0x000000183832722b */ /* 0x000fd00000000032 */
[----:B------:R-:W-:-:S08]  /*77d0*/  DADD R24, R26, R50 ;  /* 0x000000001a187229 */ /* 0x000fd00000000032 */
[--C-:B------:R-:W-:Y:S02]  /*77e0*/  DADD R22, R58, R24.reuse ;  /* 0x000000003a167229 */ /* 0x100fe40000000018 */
[----:B------:R-:W-:-:S06]  /*77f0*/  DADD R26, R26, -R24 ;  /* 0x000000001a1a7229 */ /* 0x000fcc0000000818 */
[----:B------:R-:W-:Y:S02]  /*7800*/  DADD R58, R58, -R22 ;  /* 0x000000003a3a7229 */ /* 0x000fe40000000816 */
[----:B------:R-:W-:-:S06]  /*7810*/  DADD R26, R50, R26 ;  /* 0x00000000321a7229 */ /* 0x000fcc000000001a */
[----:B------:R-:W-:Y:S01]  /*7820*/  DADD R58, R24, R58 ;  /* 0x00000000183a7229 */ /* 0x000fe2000000003a */
[----:B------:R-:W-:Y:S01]  /*7830*/  LOP3.LUT R24, R11, 0x80000000, RZ, 0x3c, !PT ;  /* 0x800000000b187812 */ /* 0x000fe200078e3cff */
[----:B------:R-:W-:-:S06]  /*7840*/  IMAD.MOV.U32 R25, RZ, RZ, 0x43300000 ;  /* 0x43300000ff197424 */ /* 0x000fcc00078e00ff */
[----:B------:R-:W-:Y:S02]  /*7850*/  DADD R26, R26, R58 ;  /* 0x000000001a1a7229 */ /* 0x000fe4000000003a */
[----:B------:R-:W-:Y:S01]  /*7860*/  DADD R24, R24, -UR22 ;  /* 0x8000001618187e29 */ /* 0x000fe20008000000 */
[----:B------:R-:W-:Y:S01]  /*7870*/  UMOV UR22, 0xfefa39ef ;  /* 0xfefa39ef00167882 */ /* 0x000fe20000000000 */
[----:B------:R-:W-:-:S04]  /*7880*/  UMOV UR23, 0x3fe62e42 ;  /* 0x3fe62e4200177882 */ /* 0x000fc80000000000 */
[----:B------:R-:W-:-:S08]  /*7890*/  DADD R18, R18, R26 ;  /* 0x0000000012127229 */ /* 0x000fd0000000001a */
[----:B------:R-:W-:-:S08]  /*78a0*/  DADD R26, R22, R18 ;  /* 0x00000000161a7229 */ /* 0x000fd00000000012 */
[--C-:B------:R-:W-:Y:S01]  /*78b0*/  DFMA R20, R24, UR22, R26.reuse ;  /* 0x0000001618147c2b */ /* 0x100fe2000800001a */
[----:B------:R-:W-:Y:S01]  /*78c0*/  UMOV UR22, 0x3b39803f ;  /* 0x3b39803f00167882 */ /* 0x000fe20000000000 */
[----:B------:R-:W-:Y:S01]  /*78d0*/  DADD R50, R22, -R26 ;  /* 0x0000000016327229 */ /* 0x000fe2000000081a */
[----:B------:R-:W-:-:S05]  /*78e0*/  UMOV UR23, 0x3c7abc9e ;  /* 0x3c7abc9e00177882 */ /* 0x000fca0000000000 */
[----:B------:R-:W-:Y:S02]  /*78f0*/  DFMA R22, R24, -UR24, R20 ;  /* 0x8000001818167c2b */ /* 0x000fe40008000014 */
[----:B------:R-:W-:-:S06]  /*7900*/  DADD R50, R18, R50 ;  /* 0x0000000012327229 */ /* 0x000fcc0000000032 */
[----:B------:R-:W-:-:S08]  /*7910*/  DADD R22, -R26, R22 ;  /* 0x000000001a167229 */ /* 0x000fd00000000116 */
[----:B------:R-:W-:-:S08]  /*7920*/  DADD R22, R50, -R22 ;  /* 0x0000000032167229 */ /* 0x000fd00000000816 */
[----:B------:R-:W-:Y:S01]  /*7930*/  DFMA R24, R24, UR22, R22 ;  /* 0x0000001618187c2b */ /* 0x000fe20008000016 */
[----:B------:R-:W-:-:S04]  /*7940*/  USHF.L.U32 UR22, UR9, 0x1, URZ ;  /* 0x0000000109167899 */ /* 0x000fc800080006ff */
[----:B------:R-:W-:-:S03]  /*7950*/  UISETP.GT.U32.AND UP2, UPT, UR22, -0x2000001, UPT ;  /* 0xfdffffff1600788c */ /* 0x000fc6000bf44070 */
[----:B------:R-:W-:Y:S01]  /*7960*/  DADD R18, R20, R24 ;  /* 0x0000000014127229 */ /* 0x000fe20000000018 */
[----:B------:R-:W-:-:S07]  /*7970*/  USEL UR9, UR10, UR9, UP2 ;  /* 0x000000090a097287 */ /* 0x000fce0009000000 */
[----:B------:R-:W-:Y:S02]  /*7980*/  DADD R20, R20, -R18 ;  /* 0x0000000014147229 */ /* 0x000fe40000000812 */
[----:B------:R-:W-:-:S06]  /*7990*/  DMUL R22, R18, UR8 ;  /* 0x0000000812167c28 */ /* 0x000fcc0008000000 */
[----:B------:R-:W-:Y:S02]  /*79a0*/  DADD R20, R24, R20 ;  /* 0x0000000018147229 */ /* 0x000fe40000000014 */
[----:B------:R-:W-:Y:S01]  /*79b0*/  DFMA R18, R18, UR8, -R22 ;  /* 0x0000000812127c2b */ /* 0x000fe20008000816 */
[----:B------:R-:W-:Y:S02]  /*79c0*/  IMAD.MOV.U32 R24, RZ, RZ, 0x652b82fe ;  /* 0x652b82feff187424 */ /* 0x000fe400078e00ff */
[----:B------:R-:W-:-:S05]  /*79d0*/  IMAD.MOV.U32 R25, RZ, RZ, 0x3ff71547 ;  /* 0x3ff71547ff197424 */ /* 0x000fca00078e00ff */
[----:B------:R-:W-:Y:S01]  /*79e0*/  DFMA R20, R20, UR8, R18 ;  /* 0x0000000814147c2b */ /* 0x000fe20008000012 */
[----:B------:R-:W-:Y:S01]  /*79f0*/  UMOV UR8, 0x3b39803f ;  /* 0x3b39803f00087882 */ /* 0x000fe20000000000 */
[----:B------:R-:W-:-:S06]  /*7a00*/  UMOV UR9, 0x3c7abc9e ;  /* 0x3c7abc9e00097882 */ /* 0x000fcc0000000000 */
[----:B------:R-:W-:-:S08]  /*7a10*/  DADD R26, R22, R20 ;  /* 0x00000000161a7229 */ /* 0x000fd00000000014 */
[----:B------:R-:W-:Y:S02]  /*7a20*/  DFMA R24, R26, R24, 6.75539944105574400000e+15 ;  /* 0x433800001a18742b */ /* 0x000fe40000000018 */
[----:B------:R-:W-:Y:S01]  /*7a30*/  FSETP.GEU.AND P0, PT, |R27|, 4.1917929649353027344, PT ;  /* 0x4086232b1b00780b */ /* 0x000fe20003f0e200 */
[----:B------:R-:W-:-:S05]  /*7a40*/  DADD R22, R22, -R26 ;  /* 0x0000000016167229 */ /* 0x000fca000000081a */
[----:B------:R-:W-:-:S03]  /*7a50*/  DADD R18, R24, -6.75539944105574400000e+15 ;  /* 0xc338000018127429 */ /* 0x000fc60000000000 */
[----:B------:R-:W-:-:S05]  /*7a60*/  DADD R20, R20, R22 ;  /* 0x0000000014147229 */ /* 0x000fca0000000016 */
[----:B------:R-:W-:-:S08]  /*7a70*/  DFMA R50, R18, -UR24, R26 ;  /* 0x8000001812327c2b */ /* 0x000fd0000800001a */
        /* <DEDUP_REMOVED lines=29> */
[----:B------:R-:W-:-:S08]  /*7c50*/  DFMA R18, R50, R18, UR8 ;  /* 0x0000000832127e2b */ /* 0x000fd00008000012 */
[----:B------:R-:W-:-:S08]  /*7c60*/  DFMA R18, R50, R18, 1 ;  /* 0x3ff000003212742b */ /* 0x000fd00000000012 */
[----:B------:R-:W-:-:S10]  /*7c70*/  DFMA R18, R50, R18, 1 ;  /* 0x3ff000003212742b */ /* 0x000fd40000000012 */
        /* <DEDUP_REMOVED lines=11> */
[----:B------:R-:W-:Y:S02]  /*7d30*/  @!P0 IMAD R19, R17, 0x100000, R19 ;  /* 0x0010000011138824 */ /* 0x000fe400078e0213 */
[----:B------:R-:W-:Y:S01]  /*7d40*/  @!P0 IMAD.MOV.U32 R24, RZ, RZ, RZ ;  /* 0x000000ffff188224 */ /* 0x000fe200078e00ff */
[----:B------:R-:W-:-:S06]  /*7d50*/  @!P0 LEA R25, R11, 0x3ff00000, 0x14 ;  /* 0x3ff000000b198811 */ /* 0x000fcc00078ea0ff */
[----:B------:R-:W-:-:S11]  /*7d60*/  @!P0 DMUL R22, R18, R24 ;  /* 0x0000001812168228 */ /* 0x000fd60000000000 */
.L_x_108:
[----:B------:R-:W-:Y:S01]  /*7d70*/  DFMA R20, R20, R22, R22 ;  /* 0x000000161414722b */ /* 0x000fe20000000016 */
[----:B------:R-:W-:Y:S01]  /*7d80*/  IMAD.MOV.U32 R17, RZ, RZ, 0x0 ;  /* 0x00000000ff117424 */ /* 0x000fe200078e00ff */
[----:B------:R-:W-:-:S08]  /*7d90*/  DSETP.NEU.AND P0, PT, |R22|, +INF , PT ;  /* 0x7ff000001600742a */ /* 0x000fd00003f0d200 */
[----:B------:R-:W-:Y:S02]  /*7da0*/  FSEL R18, R22, R20, !P0 ;  /* 0x0000001416127208 */ /* 0x000fe40004000000 */
[----:B------:R-:W-:Y:S01]  /*7db0*/  FSEL R11, R23, R21, !P0 ;  /* 0x00000015170b7208 */ /* 0x000fe20004000000 */
[----:B------:R-:W-:Y:S06]  /*7dc0*/  RET.REL.NODEC R16 `(_Z18influence_functionPddiid) ;  /* 0xffffff80108c7950 */ /* 0x000fec0003c3ffff */
        .type           $_Z18influence_functionPddiid$__internal_trig_reduction_slowpathd,@function
        .size           $_Z18influence_functionPddiid$__internal_trig_reduction_slowpathd,(.L_x_120 - $_Z18influence_functionPddiid$__internal_trig_reduction_slowpathd)
$_Z18influence_functionPddiid$__internal_trig_reduction_slowpathd:
[----:B------:R-:W-:Y:S01]  /*7dd0*/  SHF.R.U32.HI R53, RZ, 0x14, R51 ;  /* 0x00000014ff357819 */ /* 0x000fe20000011633 */
[----:B------:R-:W-:-:S03]  /*7de0*/  IMAD.MOV.U32 R19, RZ, RZ, RZ ;  /* 0x000000ffff137224 */ /* 0x000fc600078e00ff */
[----:B------:R-:W-:-:S04]  /*7df0*/  LOP3.LUT R11, R53, 0x7ff, RZ, 0xc0, !PT ;  /* 0x000007ff350b7812 */ /* 0x000fc800078ec0ff */
[----:B------:R-:W-:-:S13]  /*7e00*/  ISETP.NE.AND P0, PT, R11, 0x7ff, PT ;  /* 0x000007ff0b00780c */ /* 0x000fda0003f05270 */
[----:B------:R-:W-:Y:S05]  /*7e10*/  @!P0 BRA `(.L_x_109) ;  /* 0x00000008004c8947 */ /* 0x000fea0003800000 */
[----:B------:R-:W-:Y:S01]  /*7e20*/  VIADD R16, R11, 0xfffffc00 ;  /* 0xfffffc000b107836 */ /* 0x000fe20000000000 */
[----:B------:R-:W-:Y:S01]  /*7e30*/  BSSY.RECONVERGENT B0, `(.L_x_110) ;  /* 0x0000030000007945 */ /* 0x000fe20003800200 */
[----:B------:R-:W-:-:S03]  /*7e40*/  CS2R R58, SRZ ;  /* 0x00000000003a7805 */ /* 0x000fc6000001ff00 */
[----:B------:R-:W-:Y:S02]  /*7e50*/  SHF.R.U32.HI R11, RZ, 0x6, R16 ;  /* 0x00000006ff0b7819 */ /* 0x000fe40000011610 */
[----:B------:R-:W-:Y:S01]  /*7e60*/  ISETP.GE.U32.AND P0, PT, R16, 0x80, PT ;  /* 0x000000801000780c */ /* 0x000fe20003f06070 */
[----:B------:R-:W-:Y:S01]  /*7e70*/  VIADD R16, R1, 0x10 ;  /* 0x0000001001107836 */ /* 0x000fe20000000000 */
[C---:B------:R-:W-:Y:S02]  /*7e80*/  IADD3 R18, PT, PT, -R11.reuse, 0x13, RZ ;  /* 0x000000130b127810 */ /* 0x040fe40007ffe1ff */
[----:B------:R-:W-:Y:S02]  /*7e90*/  IADD3 R22, PT, PT, -R11, 0xf, RZ ;  /* 0x0000000f0b167810 */ /* 0x000fe40007ffe1ff */
[----:B------:R-:W-:-:S04]  /*7ea0*/  SEL R18, R18, 0x12, P0 ;  /* 0x0000001212127807 */ /* 0x000fc80000000000 */
[----:B------:R-:W-:-:S13]  /*7eb0*/  ISETP.GE.AND P0, PT, R22, R18, PT ;  /* 0x000000121600720c */ /* 0x000fda0003f06270 */
[----:B------:R-:W-:Y:S05]  /*7ec0*/  @P0 BRA `(.L_x_111) ;  /* 0x0000000000980947 */ /* 0x000fea0003800000 */
[----:B------:R-:W0:Y:S01]  /*7ed0*/  LDC.64 R54, c[0x0][0x358] ;  /* 0x0000d600ff367b82 */ /* 0x000e220000000a00 */
[C---:B------:R-:W-:Y:S01]  /*7ee0*/  SHF.L.U64.HI R19, R24.reuse, 0xb, R51 ;  /* 0x0000000b18137819 */ /* 0x040fe20000010233 */
[----:B------:R-:W-:Y:S01]  /*7ef0*/  BSSY.RECONVERGENT B1, `(.L_x_112) ;  /* 0x0000022000017945 */ /* 0x000fe20003800200 */
[----:B------:R-:W-:Y:S01]  /*7f00*/  IMAD.SHL.U32 R20, R24, 0x800, RZ ;  /* 0x0000080018147824 */ /* 0x000fe200078e00ff */
[----:B------:R-:W-:Y:S01]  /*7f10*/  IADD3 R17, PT, PT, RZ, -R11, -R18 ;  /* 0x8000000bff117210 */ /* 0x000fe20007ffe812 */
[----:B------:R-:W-:Y:S01]  /*7f20*/  IMAD.MOV.U32 R21, RZ, RZ, RZ ;  /* 0x000000ffff157224 */ /* 0x000fe200078e00ff */
[----:B------:R-:W-:Y:S02]  /*7f30*/  CS2R R58, SRZ ;  /* 0x00000000003a7805 */ /* 0x000fe4000001ff00 */
[----:B------:R-:W-:-:S07]  /*7f40*/  LOP3.LUT R19, R19, 0x80000000, RZ, 0xfc, !PT ;  /* 0x8000000013137812 */ /* 0x000fce00078efcff */
.L_x_113:
[----:B------:R-:W1:Y:S01]  /*7f50*/  LDC.64 R24, c[0x4][RZ] ;  /* 0x01000000ff187b82 */ /* 0x000e620000000a00 */
[----:B0-----:R-:W-:Y:S02]  /*7f60*/  R2UR UR8, R54 ;  /* 0x00000000360872ca */ /* 0x001fe400000e0000 */
[----:B------:R-:W-:Y:S01]  /*7f70*/  R2UR UR9, R55 ;  /* 0x00000000370972ca */ /* 0x000fe200000e0000 */
[----:B-1----:R-:W-:-:S12]  /*7f80*/  IMAD.WIDE R56, R22, 0x8, R24 ;  /* 0x0000000816387825 */ /* 0x002fd800078e0218 */
[----:B------:R-:W2:Y:S01]  /*7f90*/  LDG.E.64.CONSTANT R56, desc[UR8][R56.64] ;  /* 0x0000000838387981 */ /* 0x000ea2000c1e9b00 */
[----:B------:R-:W-:Y:S02]  /*7fa0*/  VIADD R17, R17, 0x1 ;  /* 0x0000000111117836 */ /* 0x000fe40000000000 */
[C---:B------:R-:W-:Y:S02]  /*7fb0*/  IMAD R27, R21.reuse, 0x8, R16 ;  /* 0x00000008151b7824 */ /* 0x040fe400078e0210 */
[----:B------:R-:W-:Y:S02]  /*7fc0*/  VIADD R21, R21, 0x1 ;  /* 0x0000000115157836 */ /* 0x000fe40000000000 */
[----:B------:R-:W-:Y:S02]  /*7fd0*/  VIADD R22, R22, 0x1 ;  /* 0x0000000116167836 */ /* 0x000fe40000000000 */
[----:B--2---:R-:W-:-:S04]  /*7fe0*/  IMAD.WIDE.U32 R58, P2, R56, R20, R58 ;  /* 0x00000014383a7225 */ /* 0x004fc8000784003a */
[CC--:B------:R-:W-:Y:S02]  /*7ff0*/  IMAD R23, R56.reuse, R19.reuse, RZ ;  /* 0x0000001338177224 */ /* 0x0c0fe400078e02ff */
[----:B------:R-:W-:-:S03]  /*8000*/  IMAD.HI.U32 R50, R56, R19, RZ ;  /* 0x0000001338327227 */ /* 0x000fc600078e00ff */
[----:B------:R-:W-:Y:S01]  /*8010*/  IADD3 R23, P0, PT, R23, R59, RZ ;  /* 0x0000003b17177210 */ /* 0x000fe20007f1e0ff */
[CC--:B------:R-:W-:Y:S02]  /*8020*/  IMAD R24, R57.reuse, R20.reuse, RZ ;  /* 0x0000001439187224 */ /* 0x0c0fe400078e02ff */
[----:B------:R-:W-:-:S03]  /*8030*/  IMAD.HI.U32 R25, R57, R20, RZ ;  /* 0x0000001439197227 */ /* 0x000fc600078e00ff */
[----:B------:R-:W-:Y:S01]  /*8040*/  IADD3 R59, P1, PT, R24, R23, RZ ;  /* 0x00000017183b7210 */ /* 0x000fe20007f3e0ff */
[----:B------:R-:W-:Y:S02]  /*8050*/  IMAD.X R50, RZ, RZ, R50, P2 ;  /* 0x000000ffff327224 */ /* 0x000fe400010e0632 */
[-C--:B------:R-:W-:Y:S02]  /*8060*/  IMAD.HI.U32 R23, R57, R19.reuse, RZ ;  /* 0x0000001339177227 */ /* 0x080fe400078e00ff */
[----:B------:R0:W-:Y:S01]  /*8070*/  STL.64 [R27], R58 ;  /* 0x0000003a1b007387 */ /* 0x0001e20000100a00 */
[----:B------:R-:W-:Y:S01]  /*8080*/  IADD3.X R25, P0, PT, R25, R50, RZ, P0, !PT ;  /* 0x0000003219197210 */ /* 0x000fe2000071e4ff */
[----:B------:R-:W-:-:S04]  /*8090*/  IMAD R24, R57, R19, RZ ;  /* 0x0000001339187224 */ /* 0x000fc800078e02ff */
[----:B------:R-:W-:Y:S01]  /*80a0*/  IMAD.X R23, RZ, RZ, R23, P0 ;  /* 0x000000ffff177224 */ /* 0x000fe200000e0617 */
[----:B------:R-:W-:Y:S02]  /*80b0*/  ISETP.NE.AND P0, PT, R17, -0xf, PT ;  /* 0xfffffff11100780c */ /* 0x000fe40003f05270 */
[----:B------:R-:W-:-:S05]  /*80c0*/  IADD3.X R24, P1, PT, R24, R25, RZ, P1, !PT ;  /* 0x0000001918187210 */ /* 0x000fca0000f3e4ff */
[----:B------:R-:W-:Y:S02]  /*80d0*/  IMAD.X R25, RZ, RZ, R23, P1 ;  /* 0x000000ffff197224 */ /* 0x000fe400008e0617 */
[----:B0-----:R-:W-:Y:S02]  /*80e0*/  IMAD.MOV.U32 R58, RZ, RZ, R24 ;  /* 0x000000ffff3a7224 */ /* 0x001fe400078e0018 */
[----:B------:R-:W-:Y:S02]  /*80f0*/  IMAD.MOV.U32 R59, RZ, RZ, R25 ;  /* 0x000000ffff3b7224 */ /* 0x000fe400078e0019 */
[----:B------:R-:W-:Y:S05]  /*8100*/  @P0 BRA `(.L_x_113) ;  /* 0xfffffffc00900947 */ /* 0x000fea000383ffff */
[----:B------:R-:W-:Y:S05]  /*8110*/  BSYNC.RECONVERGENT B1 ;  /* 0x0000000000017941 */ /* 0x000fea0003800200 */
.L_x_112:
[----:B------:R-:W-:-:S07]  /*8120*/  IMAD.MOV.U32 R22, RZ, RZ, R18 ;  /* 0x000000ffff167224 */ /* 0x000fce00078e0012 */
.L_x_111:
[----:B------:R-:W-:Y:S05]  /*8130*/  BSYNC.RECONVERGENT B0 ;  /* 0x0000000000007941 */ /* 0x000fea0003800200 */
.L_x_110:
[----:B------:R-:W-:Y:S01]  /*8140*/  LOP3.LUT P0, R53, R53, 0x3f, RZ, 0xc0, !PT ;  /* 0x0000003f35357812 */ /* 0x000fe2000780c0ff */
[----:B------:R-:W-:-:S04]  /*8150*/  IMAD.IADD R11, R11, 0x1, R22 ;  /* 0x000000010b0b7824 */ /* 0x000fc800078e0216 */
[----:B------:R-:W-:-:S05]  /*8160*/  IMAD.U32 R25, R11, 0x8, R16 ;  /* 0x000000080b197824 */ /* 0x000fca00078e0010 */
[----:B------:R0:W-:Y:S04]  /*8170*/  STL.64 [R25+-0x78], R58 ;  /* 0xffff883a19007387 */ /* 0x0001e80000100a00 */
[----:B------:R-:W2:Y:S04]  /*8180*/  @P0 LDL.64 R20, [R1+0x18] ;  /* 0x0000180001140983 */ /* 0x000ea80000100a00 */
[----:B------:R-:W3:Y:S04]  /*8190*/  LDL.64 R16, [R1+0x20] ;  /* 0x0000200001107983 */ /* 0x000ee80000100a00 */
[----:B------:R-:W0:Y:S01]  /*81a0*/  LDL.64 R18, [R1+0x28] ;  /* 0x0000280001127983 */ /* 0x000e220000100a00 */
[----:B------:R-:W-:Y:S01]  /*81b0*/  @P0 LOP3.LUT R11, R53, 0x3f, RZ, 0x3c, !PT ;  /* 0x0000003f350b0812 */ /* 0x000fe200078e3cff */
[----:B------:R-:W-:Y:S01]  /*81c0*/  BSSY.RECONVERGENT B0, `(.L_x_114) ;  /* 0x0000034000007945 */ /* 0x000fe20003800200 */
[----:B--2---:R-:W-:-:S02]  /*81d0*/  @P0 SHF.R.U64 R24, R20, 0x1, R21 ;  /* 0x0000000114180819 */ /* 0x004fc40000001215 */
[----:B------:R-:W-:Y:S02]  /*81e0*/  @P0 SHF.R.U32.HI R50, RZ, 0x1, R21 ;  /* 0x00000001ff320819 */ /* 0x000fe40000011615 */
[----:B---3--:R-:W-:Y:S02]  /*81f0*/  @P0 SHF.L.U32 R23, R16, R53, RZ ;  /* 0x0000003510170219 */ /* 0x008fe400000006ff */
[----:B------:R-:W-:Y:S02]  /*8200*/  @P0 SHF.R.U64 R24, R24, R11, R50 ;  /* 0x0000000b18180219 */ /* 0x000fe40000001232 */
[--C-:B------:R-:W-:Y:S02]  /*8210*/  @P0 SHF.R.U32.HI R20, RZ, 0x1, R17.reuse ;  /* 0x00000001ff140819 */ /* 0x100fe40000011611 */
[C-C-:B------:R-:W-:Y:S02]  /*8220*/  @P0 SHF.R.U64 R21, R16.reuse, 0x1, R17.reuse ;  /* 0x0000000110150819 */ /* 0x140fe40000001211 */
[----:B------:R-:W-:-:S02]  /*8230*/  @P0 SHF.L.U64.HI R22, R16, R53, R17 ;  /* 0x0000003510160219 */ /* 0x000fc40000010211 */
[----:B------:R-:W-:Y:S02]  /*8240*/  @P0 SHF.R.U32.HI R27, RZ, R11, R50 ;  /* 0x0000000bff1b0219 */ /* 0x000fe40000011632 */
[----:B------:R-:W-:Y:S02]  /*8250*/  @P0 LOP3.LUT R16, R23, R24, RZ, 0xfc, !PT ;  /* 0x0000001817100212 */ /* 0x000fe400078efcff */
[----:B0-----:R-:W-:Y:S02]  /*8260*/  @P0 SHF.L.U32 R25, R18, R53, RZ ;  /* 0x0000003512190219 */ /* 0x001fe400000006ff */
[--C-:B------:R-:W-:Y:S02]  /*8270*/  @P0 SHF.R.U64 R50, R21, R11, R20.reuse ;  /* 0x0000000b15320219 */ /* 0x100fe40000001214 */
[----:B------:R-:W-:Y:S02]  /*8280*/  @P0 LOP3.LUT R17, R22, R27, RZ, 0xfc, !PT ;  /* 0x0000001b16110212 */ /* 0x000fe400078efcff */
[----:B------:R-:W-:Y:S01]  /*8290*/  @P0 SHF.R.U32.HI R20, RZ, R11, R20 ;  /* 0x0000000bff140219 */ /* 0x000fe20000011614 */
[----:B------:R-:W-:Y:S01]  /*82a0*/  IMAD.SHL.U32 R11, R16, 0x4, RZ ;  /* 0x00000004100b7824 */ /* 0x000fe200078e00ff */
[----:B------:R-:W-:-:S02]  /*82b0*/  @P0 SHF.L.U64.HI R53, R18, R53, R19 ;  /* 0x0000003512350219 */ /* 0x000fc40000010213 */
[----:B------:R-:W-:Y:S02]  /*82c0*/  @P0 LOP3.LUT R18, R25, R50, RZ, 0xfc, !PT ;  /* 0x0000003219120212 */ /* 0x000fe400078efcff */
[----:B------:R-:W-:Y:S02]  /*82d0*/  SHF.L.U64.HI R16, R16, 0x2, R17 ;  /* 0x0000000210107819 */ /* 0x000fe40000010211 */
[----:B------:R-:W-:Y:S02]  /*82e0*/  @P0 LOP3.LUT R19, R53, R20, RZ, 0xfc, !PT ;  /* 0x0000001435130212 */ /* 0x000fe400078efcff */
[----:B------:R-:W-:Y:S02]  /*82f0*/  SHF.L.W.U32.HI R17, R17, 0x2, R18 ;  /* 0x0000000211117819 */ /* 0x000fe40000010e12 */
[----:B------:R-:W-:Y:S02]  /*8300*/  IADD3 RZ, P0, PT, RZ, -R11, RZ ;  /* 0x8000000bffff7210 */ /* 0x000fe40007f1e0ff */
[----:B------:R-:W-:-:S02]  /*8310*/  LOP3.LUT R21, RZ, R16, RZ, 0x33, !PT ;  /* 0x00000010ff157212 */ /* 0x000fc400078e33ff */
[----:B------:R-:W-:Y:S02]  /*8320*/  SHF.L.W.U32.HI R20, R18, 0x2, R19 ;  /* 0x0000000212147819 */ /* 0x000fe40000010e13 */
[----:B------:R-:W-:Y:S02]  /*8330*/  LOP3.LUT R22, RZ, R17, RZ, 0x33, !PT ;  /* 0x00000011ff167212 */ /* 0x000fe400078e33ff */
[----:B------:R-:W-:Y:S02]  /*8340*/  IADD3.X R21, P0, PT, RZ, R21, RZ, P0, !PT ;  /* 0x00000015ff157210 */ /* 0x000fe4000071e4ff */
[----:B------:R-:W-:Y:S02]  /*8350*/  LOP3.LUT R23, RZ, R20, RZ, 0x33, !PT ;  /* 0x00000014ff177212 */ /* 0x000fe400078e33ff */
[----:B------:R-:W-:Y:S02]  /*8360*/  IADD3.X R22, P1, PT, RZ, R22, RZ, P0, !PT ;  /* 0x00000016ff167210 */ /* 0x000fe4000073e4ff */
[----:B------:R-:W-:-:S03]  /*8370*/  ISETP.GT.U32.AND P2, PT, R17, -0x1, PT ;  /* 0xffffffff1100780c */ /* 0x000fc60003f44070 */
[----:B------:R-:W-:Y:S01]  /*8380*/  IMAD.X R23, RZ, RZ, R23, P1 ;  /* 0x000000ffff177224 */ /* 0x000fe200008e0617 */
[----:B------:R-:W-:-:S04]  /*8390*/  ISETP.GT.AND.EX P0, PT, R20, -0x1, PT, P2 ;  /* 0xffffffff1400780c */ /* 0x000fc80003f04320 */
[----:B------:R-:W-:Y:S02]  /*83a0*/  SEL R18, R20, R23, P0 ;  /* 0x0000001714127207 */ /* 0x000fe40000000000 */
[----:B------:R-:W-:Y:S02]  /*83b0*/  SEL R17, R17, R22, P0 ;  /* 0x0000001611117207 */ /* 0x000fe40000000000 */
[----:B------:R-:W-:Y:S02]  /*83c0*/  ISETP.NE.U32.AND P1, PT, R18, RZ, PT ;  /* 0x000000ff1200720c */ /* 0x000fe40003f25070 */
[----:B------:R-:W-:Y:S02]  /*83d0*/  SEL R16, R16, R21, P0 ;  /* 0x0000001510107207 */ /* 0x000fe40000000000 */
[----:B------:R-:W-:Y:S01]  /*83e0*/  SEL R24, R17, R18, !P1 ;  /* 0x0000001211187207 */ /* 0x000fe20004800000 */
[----:B------:R-:W-:-:S03]  /*83f0*/  @!P0 IMAD.MOV R11, RZ, RZ, -R11 ;  /* 0x000000ffff0b8224 */ /* 0x000fc600078e0a0b */
[----:B------:R-:W0:Y:S02]  /*8400*/  FLO.U32 R22, R24 ;  /* 0x0000001800167300 */ /* 0x000e2400000e0000 */
[C---:B0-----:R-:W-:Y:S02]  /*8410*/  IADD3 R23, PT, PT, -R22.reuse, 0x1f, RZ ;  /* 0x0000001f16177810 */ /* 0x041fe40007ffe1ff */
[----:B------:R-:W-:-:S03]  /*8420*/  IADD3 R22, PT, PT, -R22, 0x3f, RZ ;  /* 0x0000003f16167810 */ /* 0x000fc60007ffe1ff */
[----:B------:R-:W-:-:S05]  /*8430*/  @P1 IMAD.MOV R22, RZ, RZ, R23 ;  /* 0x000000ffff161224 */ /* 0x000fca00078e0217 */
[----:B------:R-:W-:-:S13]  /*8440*/  ISETP.NE.AND P1, PT, R22, RZ, PT ;  /* 0x000000ff1600720c */ /* 0x000fda0003f25270 */
[----:B------:R-:W-:Y:S05]  /*8450*/  @!P1 BRA `(.L_x_115) ;  /* 0x0000000000289947 */ /* 0x000fea0003800000 */
[C---:B------:R-:W-:Y:S02]  /*8460*/  LOP3.LUT R24, R22.reuse, 0x3f, RZ, 0xc0, !PT ;  /* 0x0000003f16187812 */ /* 0x040fe400078ec0ff */
[--C-:B------:R-:W-:Y:S02]  /*8470*/  SHF.R.U64 R11, R11, 0x1, R16.reuse ;  /* 0x000000010b0b7819 */ /* 0x100fe40000001210 */
[----:B------:R-:W-:Y:S02]  /*8480*/  SHF.R.U32.HI R16, RZ, 0x1, R16 ;  /* 0x00000001ff107819 */ /* 0x000fe40000011610 */
[----:B------:R-:W-:Y:S02]  /*8490*/  LOP3.LUT R21, R22, 0x3f, RZ, 0xc, !PT ;  /* 0x0000003f16157812 */ /* 0x000fe400078e0cff */
[CC--:B------:R-:W-:Y:S02]  /*84a0*/  SHF.L.U64.HI R18, R17.reuse, R24.reuse, R18 ;  /* 0x0000001811127219 */ /* 0x0c0fe40000010212 */
[----:B------:R-:W-:-:S02]  /*84b0*/  SHF.L.U32 R17, R17, R24, RZ ;  /* 0x0000001811117219 */ /* 0x000fc400000006ff */
[-CC-:B------:R-:W-:Y:S02]  /*84c0*/  SHF.R.U64 R24, R11, R21.reuse, R16.reuse ;  /* 0x000000150b187219 */ /* 0x180fe40000001210 */
[----:B------:R-:W-:Y:S02]  /*84d0*/  SHF.R.U32.HI R21, RZ, R21, R16 ;  /* 0x00000015ff157219 */ /* 0x000fe40000011610 */
[----:B------:R-:W-:Y:S02]  /*84e0*/  LOP3.LUT R17, R17, R24, RZ, 0xfc, !PT ;  /* 0x0000001811117212 */ /* 0x000fe400078efcff */
[----:B------:R-:W-:-:S07]  /*84f0*/  LOP3.LUT R18, R18, R21, RZ, 0xfc, !PT ;  /* 0x0000001512127212 */ /* 0x000fce00078efcff */
.L_x_115:
[----:B------:R-:W-:Y:S05]  /*8500*/  BSYNC.RECONVERGENT B0 ;  /* 0x0000000000007941 */ /* 0x000fea0003800200 */
.L_x_114:
[----:B------:R-:W-:Y:S01]  /*8510*/  IMAD.WIDE.U32 R52, R17, 0x2168c235, RZ ;  /* 0x2168c23511347825 */ /* 0x000fe200078e00ff */
[----:B------:R-:W-:-:S03]  /*8520*/  SHF.R.U32.HI R19, RZ, 0x1e, R19 ;  /* 0x0000001eff137819 */ /* 0x000fc60000011613 */
[----:B------:R-:W-:Y:S01]  /*8530*/  IMAD.MOV.U32 R24, RZ, RZ, R53 ;  /* 0x000000ffff187224 */ /* 0x000fe200078e0035 */
[----:B------:R-:W-:Y:S01]  /*8540*/  IADD3 RZ, P1, PT, R52, R52, RZ ;  /* 0x0000003434ff7210 */ /* 0x000fe20007f3e0ff */
[----:B------:R-:W-:Y:S01]  /*8550*/  IMAD.MOV.U32 R25, RZ, RZ, RZ ;  /* 0x000000ffff197224 */ /* 0x000fe200078e00ff */
[----:B------:R-:W-:Y:S01]  /*8560*/  LEA.HI R19, R20, R19, RZ, 0x1 ;  /* 0x0000001314137211 */ /* 0x000fe200078f08ff */
[----:B------:R-:W-:-:S04]  /*8570*/  IMAD.HI.U32 R11, R18, -0x36f0255e, RZ ;  /* 0xc90fdaa2120b7827 */ /* 0x000fc800078e00ff */
[----:B------:R-:W-:-:S04]  /*8580*/  IMAD.WIDE.U32 R24, R17, -0x36f0255e, R24 ;  /* 0xc90fdaa211187825 */ /* 0x000fc800078e0018 */
[C---:B------:R-:W-:Y:S02]  /*8590*/  IMAD R17, R18.reuse, -0x36f0255e, RZ ;  /* 0xc90fdaa212117824 */ /* 0x040fe400078e02ff */
[----:B------:R-:W-:-:S04]  /*85a0*/  IMAD.WIDE.U32 R24, P2, R18, 0x2168c235, R24 ;  /* 0x2168c23512187825 */ /* 0x000fc80007840018 */
[----:B------:R-:W-:Y:S01]  /*85b0*/  IMAD.X R11, RZ, RZ, R11, P2 ;  /* 0x000000ffff0b7224 */ /* 0x000fe200010e060b */
[----:B------:R-:W-:Y:S02]  /*85c0*/  IADD3 R17, P2, PT, R17, R25, RZ ;  /* 0x0000001911117210 */ /* 0x000fe40007f5e0ff */
[----:B------:R-:W-:Y:S02]  /*85d0*/  IADD3.X RZ, P1, PT, R24, R24, RZ, P1, !PT ;  /* 0x0000001818ff7210 */ /* 0x000fe40000f3e4ff */
[C---:B------:R-:W-:Y:S01]  /*85e0*/  ISETP.GT.U32.AND P3, PT, R17.reuse, RZ, PT ;  /* 0x000000ff1100720c */ /* 0x040fe20003f64070 */
[----:B------:R-:W-:Y:S01]  /*85f0*/  IMAD.X R18, RZ, RZ, R11, P2 ;  /* 0x000000ffff127224 */ /* 0x000fe200010e060b */
[----:B------:R-:W-:-:S04]  /*8600*/  IADD3.X R16, P2, PT, R17, R17, RZ, P1, !PT ;  /* 0x0000001111107210 */ /* 0x000fc80000f5e4ff */
[C---:B------:R-:W-:Y:S01]  /*8610*/  ISETP.GT.AND.EX P1, PT, R18.reuse, RZ, PT, P3 ;  /* 0x000000ff1200720c */ /* 0x040fe20003f24330 */
[----:B------:R-:W-:-:S03]  /*8620*/  IMAD.X R11, R18, 0x1, R18, P2 ;  /* 0x00000001120b7824 */ /* 0x000fc600010e0612 */
[----:B------:R-:W-:Y:S02]  /*8630*/  SEL R16, R16, R17, P1 ;  /* 0x0000001110107207 */ /* 0x000fe40000800000 */
[----:B------:R-:W-:Y:S02]  /*8640*/  SEL R11, R11, R18, P1 ;  /* 0x000000120b0b7207 */ /* 0x000fe40000800000 */
[----:B------:R-:W-:-:S05]  /*8650*/  IADD3 R17, P2, PT, R16, 0x1, RZ ;  /* 0x0000000110117810 */ /* 0x000fca0007f5e0ff */
[----:B------:R-:W-:Y:S01]  /*8660*/  IMAD.X R16, RZ, RZ, R11, P2 ;  /* 0x000000ffff107224 */ /* 0x000fe200010e060b */
[----:B------:R-:W-:Y:S02]  /*8670*/  SEL R11, RZ, 0xffffffff, !P1 ;  /* 0xffffffffff0b7807 */ /* 0x000fe40004800000 */
[----:B------:R-:W-:Y:S02]  /*8680*/  LOP3.LUT P1, R18, R51, 0x80000000, RZ, 0xc0, !PT ;  /* 0x8000000033127812 */ /* 0x000fe4000782c0ff */
[----:B------:R-:W-:Y:S01]  /*8690*/  SHF.R.U64 R17, R17, 0xa, R16 ;  /* 0x0000000a11117819 */ /* 0x000fe20000001210 */
[----:B------:R-:W-:Y:S01]  /*86a0*/  IMAD.IADD R11, R11, 0x1, -R22 ;  /* 0x000000010b0b7824 */ /* 0x000fe200078e0a16 */
[----:B------:R-:W-:Y:S02]  /*86b0*/  @!P0 LOP3.LUT R18, R18, 0x80000000, RZ, 0x3c, !PT ;  /* 0x8000000012128812 */ /* 0x000fe400078e3cff */
[----:B------:R-:W-:Y:S01]  /*86c0*/  IADD3 R17, P2, PT, R17, 0x1, RZ ;  /* 0x0000000111117810 */ /* 0x000fe20007f5e0ff */
[----:B------:R-:W-:-:S03]  /*86d0*/  IMAD.SHL.U32 R11, R11, 0x100000, RZ ;  /* 0x001000000b0b7824 */ /* 0x000fc600078e00ff */
[----:B------:R-:W-:-:S03]  /*86e0*/  LEA.HI.X R16, R16, RZ, RZ, 0x16, P2 ;  /* 0x000000ff10107211 */ /* 0x000fc600010fb4ff */
[----:B------:R-:W-:Y:S01]  /*86f0*/  @P1 IMAD.MOV R19, RZ, RZ, -R19 ;  /* 0x000000ffff131224 */ /* 0x000fe200078e0a13 */
[--C-:B------:R-:W-:Y:S02]  /*8700*/  SHF.R.U64 R17, R17, 0x1, R16.reuse ;  /* 0x0000000111117819 */ /* 0x100fe40000001210 */
[----:B------:R-:W-:Y:S02]  /*8710*/  SHF.R.U32.HI R16, RZ, 0x1, R16 ;  /* 0x00000001ff107819 */ /* 0x000fe40000011610 */
[----:B------:R-:W-:-:S04]  /*8720*/  IADD3 R24, P2, P3, RZ, RZ, R17 ;  /* 0x000000ffff187210 */ /* 0x000fc80007b5e011 */
[----:B------:R-:W-:-:S04]  /*8730*/  IADD3.X R11, PT, PT, R11, 0x3fe00000, R16, P2, P3 ;  /* 0x3fe000000b0b7810 */ /* 0x000fc800017e6410 */
[----:B------:R-:W-:-:S07]  /*8740*/  LOP3.LUT R51, R11, R18, RZ, 0xfc, !PT ;  /* 0x000000120b337212 */ /* 0x000fce00078efcff */
.L_x_109:
[----:B------:R-:W-:Y:S02]  /*8750*/  IMAD.MOV.U32 R27, RZ, RZ, 0x0 ;  /* 0x00000000ff1b7424 */ /* 0x000fe400078e00ff */
[----:B------:R-:W-:Y:S02]  /*8760*/  IMAD.MOV.U32 R25, RZ, RZ, R51 ;  /* 0x000000ffff197224 */ /* 0x000fe400078e0033 */
[----:B------:R-:W-:Y:S05]  /*8770*/  RET.REL.NODEC R26 `(_Z18influence_functionPddiid) ;  /* 0xffffff781a207950 */ /* 0x000fea0003c3ffff */
.L_x_116:
        /* <DEDUP_REMOVED lines=16> */
.L_x_120:


//--------------------- .nv.global.init           --------------------------
	.section	.nv.global.init,"aw",@progbits
	.align	16
.nv.global.init:
	.type		__cudart_sin_cos_coeffs,@object
	.size		__cudart_sin_cos_coeffs,(__cudart_i2opi_d - __cudart_sin_cos_coeffs)
__cudart_sin_cos_coeffs:
        /*0000*/ 	.byte	0x46, 0xd2, 0xb0, 0x2c, 0xf1, 0xe5, 0x5a, 0xbe, 0x92, 0xe3, 0xac, 0x69, 0xe3, 0x1d, 0xc7, 0x3e
        /*0010*/ 	.byte	0xa1, 0x62, 0xdb, 0x19, 0xa0, 0x01, 0x2a, 0xbf, 0x18, 0x08, 0x11, 0x11, 0x11, 0x11, 0x81, 0x3f
        /*0020*/ 	.byte	0x54, 0x55, 0x55, 0x55, 0x55, 0x55, 0xc5, 0xbf, 0x00, 0x00, 0x00, 0x00, 0x00, 0x00, 0x00, 0x00
        /*0030*/ 	.byte	0x00, 0x00, 0x00, 0x00, 0x00, 0x00, 0x00, 0x00, 0x64, 0x81, 0xfd, 0x20, 0x83, 0xff, 0xa8, 0xbd
        /*0040*/ 	.byte	0x28, 0x85, 0xef, 0xc1, 0xa7, 0xee, 0x21, 0x3e, 0xd9, 0xe6, 0x06, 0x8e, 0x4f, 0x7e, 0x92, 0xbe
        /*0050*/ 	.byte	0xe9, 0xbc, 0xdd, 0x19, 0xa0, 0x01, 0xfa, 0x3e, 0x47, 0x5d, 0xc1, 0x16, 0x6c, 0xc1, 0x56, 0xbf
        /*0060*/ 	.byte	0x51, 0x55, 0x55, 0x55, 0x55, 0x55, 0xa5, 0x3f, 0x00, 0x00, 0x00, 0x00, 0x00, 0x00, 0xe0, 0xbf
        /*0070*/ 	.byte	0x00, 0x00, 0x00, 0x00, 0x00, 0x00, 0xf0, 0x3f, 0x00, 0x00, 0x00, 0x00, 0x00, 0x00, 0x00, 0x00
	.type		__cudart_i2opi_d,@object
	.size		__cudart_i2opi_d,(.L_0 - __cudart_i2opi_d)
__cudart_i2opi_d:
        /* <DEDUP_REMOVED lines=9> */
.L_0:


//--------------------- .nv.shared.reserved.0     --------------------------
	.section	.nv.shared.reserved.0,"aw",@nobits
	.weak		__nv_reservedSMEM_offset_0_alias
	.size		__nv_reservedSMEM_offset_0_alias, 0, 64
	.other		__nv_reservedSMEM_offset_0_alias,@"STO_CUDA_RESERVED_SHARED STV_DEFAULT"
__nv_reservedSMEM_offset_0_alias:
	.zero		0
	.zero		64


//--------------------- .nv.constant0._Z9convolutePdS_i --------------------------
	.section	.nv.constant0._Z9convolutePdS_i,"a",@progbits
	.sectionflags	@""
	.align	4
.nv.constant0._Z9convolutePdS_i:
	.zero		916


//--------------------- .nv.constant0._Z18influence_functionPddiid --------------------------
	.section	.nv.constant0._Z18influence_functionPddiid,"a",@progbits
	.sectionflags	@""
	.align	4
.nv.constant0._Z18influence_functionPddiid:
	.zero		928


//--------------------- SYMBOLS --------------------------

	.type		.nv.reservedSmem.offset0,@object
	.size		.nv.reservedSmem.offset0,0x4
